// auto-generated by cutlass_sweep.gemm — config: {"arch": "sm_90", "cluster_m": 1, "cluster_n": 1, "dtype": "int8", "dtype_b": "int8", "layout": "nt", "stages": 0, "tile_k": 32, "tile_m": 64, "tile_n": 128}
#include "cutlass/cutlass.h"
#include "cutlass/gemm/collective/collective_builder.hpp"
#include "cutlass/gemm/device/gemm_universal_adapter.h"
#include "cutlass/gemm/kernel/gemm_universal.hpp"
#include "cutlass/epilogue/collective/collective_builder.hpp"

using ElemA = int8_t;
using ElemB = int8_t;
using ElemCD = int8_t;
using Acc  = int32_t;
using TileShape    = cute::Shape<cute::_64, cute::_128, cute::_32>;
using ClusterShape = cute::Shape<cute::_1, cute::_1, cute::_1>;

using CollectiveEpilogue = typename cutlass::epilogue::collective::CollectiveBuilder<
    cutlass::arch::Sm90, cutlass::arch::OpClassTensorOp,
    TileShape, ClusterShape,
    cutlass::epilogue::collective::EpilogueTileAuto,
    Acc, Acc,
    ElemCD, cutlass::layout::RowMajor, 128 / cutlass::sizeof_bits<ElemCD>::value,
    ElemCD, cutlass::layout::RowMajor, 128 / cutlass::sizeof_bits<ElemCD>::value,
    cutlass::epilogue::collective::EpilogueScheduleAuto
  >::CollectiveOp;

using CollectiveMainloop = typename cutlass::gemm::collective::CollectiveBuilder<
    cutlass::arch::Sm90, cutlass::arch::OpClassTensorOp,
    ElemA, cutlass::layout::RowMajor, 128 / cutlass::sizeof_bits<ElemA>::value,
    ElemB, cutlass::layout::ColumnMajor, 128 / cutlass::sizeof_bits<ElemB>::value,
    Acc,
    TileShape, ClusterShape,
    cutlass::gemm::collective::StageCountAutoCarveout<static_cast<int>(sizeof(typename CollectiveEpilogue::SharedStorage))>,
    cutlass::gemm::collective::KernelScheduleAuto
  >::CollectiveOp;

using GemmKernel = cutlass::gemm::kernel::GemmUniversal<
    cute::Shape<int,int,int,int>,
    CollectiveMainloop,
    CollectiveEpilogue
>;
using Gemm = cutlass::gemm::device::GemmUniversalAdapter<GemmKernel>;

// Force the device kernel symbol into the cubin without needing a host main.
auto* _anchor = &cutlass::device_kernel<GemmKernel>;


// ===== COMPILED SASS (sm_90a) =====

	.target	sm_90a

	.elftype	@"ET_EXEC"


//--------------------- .note.nv.tkinfo           --------------------------
	.section	.note.nv.tkinfo,"",@"SHT_NOTE"
	.sectionflags	@"SHF_NOTE_NV_TKINFO"
	.tkinfo
        /*0018*/ 	.word	0x00000002
        /*0030*/ 	.string	""
        /*0030*/ 	.string	"ptxas"
        /*0030*/ 	.string	"Cuda compilation tools, release 13.0, V13.0.88"
        /*0030*/ 	.string	"Build cuda_13.0.r13.0/compiler.36424714_0"
        /*0030*/ 	.string	"-arch sm_90a -m 64 "



//--------------------- .note.nv.cuinfo           --------------------------
	.section	.note.nv.cuinfo,"",@"SHT_NOTE"
	.sectionflags	@"SHF_NOTE_NV_CUINFO"
        /*0018*/ 	.short	0x0002
        /*001a*/ 	.short	0x005a
        /*001c*/ 	.short	0x0082
	.zero		2


//--------------------- .nv.info                  --------------------------
	.section	.nv.info,"",@"SHT_CUDA_INFO"
	.align	4


	//----- nvinfo : EIATTR_REGCOUNT
	.align		4
        /*0000*/ 	.byte	0x04, 0x2f
        /*0002*/ 	.short	(.L_15 - .L_14)
	.align		4
.L_14:
        /*0004*/ 	.word	index@(_ZN7cutlass13device_kernelINS_4gemm6kernel13GemmUniversalIN4cute5tupleIJiiiiEEENS1_10collective13CollectiveMmaINS1_34MainloopSm90TmaGmmaWarpSpecializedILi37ENS5_IJNS4_1CILi1EEESB_SB_EEENS1_32KernelTmaWarpSpecializedPingpongEEENS5_IJNSA_ILi64EEENSA_ILi128EEENSA_ILi32EEEEEEaNS5_IJlSB_lEEEaSJ_NS4_8TiledMMAINS4_8MMA_AtomIJNS4_4SM904GMMA27MMA_64x128x32_S32S8S8_SS_TNEEEENS4_6LayoutISC_NS5_IJNSA_ILi0EEESR_SR_EEEEENS5_IJNS4_10UnderscoreESU_SU_EEEEENS4_13SM90_TMA_LOADENS4_14ComposedLayoutINS4_7SwizzleILi1ELi4ELi3EEENS4_18smem_ptr_flag_bitsILi8EEENSQ_INS5_IJNSA_ILi8EEESH_EEENS5_IJSH_SB_EEEEEEEvNS4_8identityESX_S17_vS18_EENS_8epilogue10collective6detail29Sm90TmaWarpSpecializedAdapterINS1B_15DefaultEpilogueIaSJ_SJ_NS1A_6thread17LinearCombinationIaLi1EiiLNS1F_9ScaleType4KindE0ELNS_15FloatRoundStyleE2EaEENS1_15EpilogueDefaultEEEEEvvEEEEvNT_6ParamsE)
        /*0008*/ 	.word	0x000000a8


	//----- nvinfo : EIATTR_FRAME_SIZE
	.align		4
.L_15:
        /*000c*/ 	.byte	0x04, 0x11
        /*000e*/ 	.short	(.L_17 - .L_16)
	.align		4
.L_16:
        /*0010*/ 	.word	index@(_ZN7cutlass13device_kernelINS_4gemm6kernel13GemmUniversalIN4cute5tupleIJiiiiEEENS1_10collective13CollectiveMmaINS1_34MainloopSm90TmaGmmaWarpSpecializedILi37ENS5_IJNS4_1CILi1EEESB_SB_EEENS1_32KernelTmaWarpSpecializedPingpongEEENS5_IJNSA_ILi64EEENSA_ILi128EEENSA_ILi32EEEEEEaNS5_IJlSB_lEEEaSJ_NS4_8TiledMMAINS4_8MMA_AtomIJNS4_4SM904GMMA27MMA_64x128x32_S32S8S8_SS_TNEEEENS4_6LayoutISC_NS5_IJNSA_ILi0EEESR_SR_EEEEENS5_IJNS4_10UnderscoreESU_SU_EEEEENS4_13SM90_TMA_LOADENS4_14ComposedLayoutINS4_7SwizzleILi1ELi4ELi3EEENS4_18smem_ptr_flag_bitsILi8EEENSQ_INS5_IJNSA_ILi8EEESH_EEENS5_IJSH_SB_EEEEEEEvNS4_8identityESX_S17_vS18_EENS_8epilogue10collective6detail29Sm90TmaWarpSpecializedAdapterINS1B_15DefaultEpilogueIaSJ_SJ_NS1A_6thread17LinearCombinationIaLi1EiiLNS1F_9ScaleType4KindE0ELNS_15FloatRoundStyleE2EaEENS1_15EpilogueDefaultEEEEEvvEEEEvNT_6ParamsE)
        /*0014*/ 	.word	0x00000008


	//----- nvinfo : EIATTR_MIN_STACK_SIZE
	.align		4
.L_17:
        /*0018*/ 	.byte	0x04, 0x12
        /*001a*/ 	.short	(.L_19 - .L_18)
	.align		4
.L_18:
        /*001c*/ 	.word	index@(_ZN7cutlass13device_kernelINS_4gemm6kernel13GemmUniversalIN4cute5tupleIJiiiiEEENS1_10collective13CollectiveMmaINS1_34MainloopSm90TmaGmmaWarpSpecializedILi37ENS5_IJNS4_1CILi1EEESB_SB_EEENS1_32KernelTmaWarpSpecializedPingpongEEENS5_IJNSA_ILi64EEENSA_ILi128EEENSA_ILi32EEEEEEaNS5_IJlSB_lEEEaSJ_NS4_8TiledMMAINS4_8MMA_AtomIJNS4_4SM904GMMA27MMA_64x128x32_S32S8S8_SS_TNEEEENS4_6LayoutISC_NS5_IJNSA_ILi0EEESR_SR_EEEEENS5_IJNS4_10UnderscoreESU_SU_EEEEENS4_13SM90_TMA_LOADENS4_14ComposedLayoutINS4_7SwizzleILi1ELi4ELi3EEENS4_18smem_ptr_flag_bitsILi8EEENSQ_INS5_IJNSA_ILi8EEESH_EEENS5_IJSH_SB_EEEEEEEvNS4_8identityESX_S17_vS18_EENS_8epilogue10collective6detail29Sm90TmaWarpSpecializedAdapterINS1B_15DefaultEpilogueIaSJ_SJ_NS1A_6thread17LinearCombinationIaLi1EiiLNS1F_9ScaleType4KindE0ELNS_15FloatRoundStyleE2EaEENS1_15EpilogueDefaultEEEEEvvEEEEvNT_6ParamsE)
        /*0020*/ 	.word	0x00000008
.L_19:


//--------------------- .nv.compat                --------------------------
	.section	.nv.compat,"",@"SHT_CUDA_COMPAT_INFO"
	.align	4
        /*0000*/ 	.byte	0x02, 0x09, 0x01, 0x00, 0x02, 0x02, 0x04, 0x00, 0x02, 0x05, 0x05, 0x00, 0x03, 0x07, 0x01, 0x01
        /*0010*/ 	.byte	0x02, 0x03, 0x01, 0x00, 0x02, 0x06, 0x01, 0x00, 0x04, 0x0b, 0x08, 0x00, 0x00, 0x00, 0x00, 0x00
        /*0020*/ 	.byte	0x00, 0x00, 0x00, 0x00


//--------------------- .nv.info._ZN7cutlass13device_kernelINS_4gemm6kernel13GemmUniversalIN4cute5tupleIJiiiiEEENS1_10collective13CollectiveMmaINS1_34MainloopSm90TmaGmmaWarpSpecializedILi37ENS5_IJNS4_1CILi1EEESB_SB_EEENS1_32KernelTmaWarpSpecializedPingpongEEENS5_IJNSA_ILi64EEENSA_ILi128EEENSA_ILi32EEEEEEaNS5_IJlSB_lEEEaSJ_NS4_8TiledMMAINS4_8MMA_AtomIJNS4_4SM904GMMA27MMA_64x128x32_S32S8S8_SS_TNEEEENS4_6LayoutISC_NS5_IJNSA_ILi0EEESR_SR_EEEEENS5_IJNS4_10UnderscoreESU_SU_EEEEENS4_13SM90_TMA_LOADENS4_14ComposedLayoutINS4_7SwizzleILi1ELi4ELi3EEENS4_18smem_ptr_flag_bitsILi8EEENSQ_INS5_IJNSA_ILi8EEESH_EEENS5_IJSH_SB_EEEEEEEvNS4_8identityESX_S17_vS18_EENS_8epilogue10collective6detail29Sm90TmaWarpSpecializedAdapterINS1B_15DefaultEpilogueIaSJ_SJ_NS1A_6thread17LinearCombinationIaLi1EiiLNS1F_9ScaleType4KindE0ELNS_15FloatRoundStyleE2EaEENS1_15EpilogueDefaultEEEEEvvEEEEvNT_6ParamsE --------------------------
	.section	.nv.info._ZN7cutlass13device_kernelINS_4gemm6kernel13GemmUniversalIN4cute5tupleIJiiiiEEENS1_10collective13CollectiveMmaINS1_34MainloopSm90TmaGmmaWarpSpecializedILi37ENS5_IJNS4_1CILi1EEESB_SB_EEENS1_32KernelTmaWarpSpecializedPingpongEEENS5_IJNSA_ILi64EEENSA_ILi128EEENSA_ILi32EEEEEEaNS5_IJlSB_lEEEaSJ_NS4_8TiledMMAINS4_8MMA_AtomIJNS4_4SM904GMMA27MMA_64x128x32_S32S8S8_SS_TNEEEENS4_6LayoutISC_NS5_IJNSA_ILi0EEESR_SR_EEEEENS5_IJNS4_10UnderscoreESU_SU_EEEEENS4_13SM90_TMA_LOADENS4_14ComposedLayoutINS4_7SwizzleILi1ELi4ELi3EEENS4_18smem_ptr_flag_bitsILi8EEENSQ_INS5_IJNSA_ILi8EEESH_EEENS5_IJSH_SB_EEEEEEEvNS4_8identityESX_S17_vS18_EENS_8epilogue10collective6detail29Sm90TmaWarpSpecializedAdapterINS1B_15DefaultEpilogueIaSJ_SJ_NS1A_6thread17LinearCombinationIaLi1EiiLNS1F_9ScaleType4KindE0ELNS_15FloatRoundStyleE2EaEENS1_15EpilogueDefaultEEEEEvvEEEEvNT_6ParamsE,"",@"SHT_CUDA_INFO"
	.sectionflags	@""
	.align	4


	//----- nvinfo : EIATTR_CUDA_API_VERSION
	.align		4
        /*0000*/ 	.byte	0x04, 0x37
        /*0002*/ 	.short	(.L_21 - .L_20)
.L_20:
        /*0004*/ 	.word	0x00000082


	//----- nvinfo : EIATTR_KPARAM_INFO
	.align		4
.L_21:
        /*0008*/ 	.byte	0x04, 0x17
        /*000a*/ 	.short	(.L_23 - .L_22)
.L_22:
        /*000c*/ 	.word	0x00000000
        /*0010*/ 	.short	0x0000
        /*0012*/ 	.short	0x0070
        /*0014*/ 	.byte	0x00, 0xf0, 0x01, 0x10


	//----- nvinfo : EIATTR_SPARSE_MMA_MASK
	.align		4
.L_23:
        /*0018*/ 	.byte	0x03, 0x50
        /*001a*/ 	.short	0x0000


	//----- nvinfo : EIATTR_MAXREG_COUNT
	.align		4
        /*001c*/ 	.byte	0x03, 0x1b
        /*001e*/ 	.short	0x00a8


	//----- nvinfo : EIATTR_NUM_BARRIERS
	.align		4
        /*0020*/ 	.byte	0x02, 0x4c
        /*0022*/ 	.byte	0x01
	.zero		1


	//----- nvinfo : EIATTR_EXTERNS
	.align		4
        /*0024*/ 	.byte	0x04, 0x0f
        /*0026*/ 	.short	(.L_25 - .L_24)


	//   ....[0]....
	.align		4
.L_24:
        /*0028*/ 	.word	index@(__assertfail)


	//----- nvinfo : EIATTR_ANNOTATIONS
	.align		4
.L_25:
        /*002c*/ 	.byte	0x04, 0x55
        /*002e*/ 	.short	(.L_27 - .L_26)


	//   ....[0]....
.L_26:
        /*0030*/ 	.word	0x00000001
        /*0034*/ 	.byte	0x20, 0x0f, 0x00, 0x00, 0x01, 0x00, 0x00, 0x00, 0x60, 0x16, 0x00, 0x00, 0x01, 0x00, 0x00, 0x00
        /*0044*/ 	.byte	0x40, 0x55, 0x00, 0x00, 0x01, 0x00, 0x00, 0x00, 0xe0, 0x60, 0x00, 0x00


	//----- nvinfo : EIATTR_MERCURY_ISA_VERSION
	.align		4
.L_27:
        /*0050*/ 	.byte	0x03, 0x5f
        /*0052*/ 	.short	0x0101


	//----- nvinfo : EIATTR_INT_WARP_WIDE_INSTR_OFFSETS
	.align		4
        /*0054*/ 	.byte	0x04, 0x31
        /*0056*/ 	.short	(.L_29 - .L_28)


	//   ....[0]....
.L_28:
        /*0058*/ 	.word	0x00000880


	//   ....[1]....
        /*005c*/ 	.word	0x000008a0


	//   ....[2]....
        /*0060*/ 	.word	0x00000920


	//   ....[3]....
        /*0064*/ 	.word	0x00000930


	//   ....[4]....
        /*0068*/ 	.word	0x00000940


	//   ....[5]....
        /*006c*/ 	.word	0x00000960


	//   ....[6]....
        /*0070*/ 	.word	0x000009b0


	//   ....[7]....
        /*0074*/ 	.word	0x000009d0


	//----- nvinfo : EIATTR_COOP_GROUP_MASK_REGIDS
	.align		4
.L_29:
        /*0078*/ 	.byte	0x04, 0x29
        /*007a*/ 	.short	(.L_31 - .L_30)


	//   ....[0]....
.L_30:
        /*007c*/ 	.word	0xffffffff


	//   ....[1]....
        /*0080*/ 	.word	0xffffffff


	//   ....[2]....
        /*0084*/ 	.word	0xffffffff


	//   ....[3]....
        /*0088*/ 	.word	0xffffffff


	//   ....[4]....
        /*008c*/ 	.word	0xffffffff


	//   ....[5]....
        /*0090*/ 	.word	0xffffffff


	//----- nvinfo : EIATTR_COOP_GROUP_INSTR_OFFSETS
	.align		4
.L_31:
        /*0094*/ 	.byte	0x04, 0x28
        /*0096*/ 	.short	(.L_33 - .L_32)


	//   ....[0]....
.L_32:
        /*0098*/ 	.word	0x00000070


	//   ....[1]....
        /*009c*/ 	.word	0x00000080


	//   ....[2]....
        /*00a0*/ 	.word	0x00000140


	//   ....[3]....
        /*00a4*/ 	.word	0x00000720


	//   ....[4]....
        /*00a8*/ 	.word	0x00000760


	//   ....[5]....
        /*00ac*/ 	.word	0x000007a0


	//----- nvinfo : EIATTR_REG_RECONFIG
	.align		4
.L_33:
        /*00b0*/ 	.byte	0x01, 0x54
	.zero		2


	//----- nvinfo : EIATTR_SYSCALL_OFFSETS
	.align		4
        /*00b4*/ 	.byte	0x04, 0x46
        /*00b6*/ 	.short	(.L_35 - .L_34)


	//   ....[0]....
.L_34:
        /*00b8*/ 	.word	0x00001b00


	//----- nvinfo : EIATTR_MBARRIER_INSTR_OFFSETS
	.align		4
.L_35:
        /*00bc*/ 	.byte	0x04, 0x39
        /*00be*/ 	.short	(.L_37 - .L_36)


	//   ....[0]....
.L_36:
        /*00c0*/ 	.word	0x00000260
        /*00c4*/ 	.word	0x000000ff
        /*00c8*/ 	.word	0x00000000
        /*00cc*/ 	.short	0x0100
        /*00ce*/ 	.byte	0x08
	.zero		1


	//   ....[1]....
        /*00d0*/ 	.word	0x00000270
        /*00d4*/ 	.word	0x000000ff
        /*00d8*/ 	.word	0x00000128
        /*00dc*/ 	.short	0x0100
        /*00de*/ 	.byte	0x08
	.zero		1


	//   ....[2]....
        /*00e0*/ 	.word	0x00000280
        /*00e4*/ 	.word	0x000000ff
        /*00e8*/ 	.word	0x00000008
        /*00ec*/ 	.short	0x0100
        /*00ee*/ 	.byte	0x08
	.zero		1


	//   ....[3]....
        /*00f0*/ 	.word	0x00000290
        /*00f4*/ 	.word	0x000000ff
        /*00f8*/ 	.word	0x00000130
        /*00fc*/ 	.short	0x0100
        /*00fe*/ 	.byte	0x08
	.zero		1


	//   ....[4]....
        /*0100*/ 	.word	0x000002a0
        /*0104*/ 	.word	0x000000ff
        /*0108*/ 	.word	0x00000010
        /*010c*/ 	.short	0x0100
        /*010e*/ 	.byte	0x08
	.zero		1


	//   ....[5]....
        /*0110*/ 	.word	0x000002b0
        /*0114*/ 	.word	0x000000ff
        /*0118*/ 	.word	0x00000138
        /*011c*/ 	.short	0x0100
        /*011e*/ 	.byte	0x08
	.zero		1


	//   ....[6]....
        /*0120*/ 	.word	0x000002c0
        /*0124*/ 	.word	0x000000ff
        /*0128*/ 	.word	0x00000018
        /*012c*/ 	.short	0x0100
        /*012e*/ 	.byte	0x08
	.zero		1


	//   ....[7]....
        /*0130*/ 	.word	0x000002d0
        /*0134*/ 	.word	0x000000ff
        /*0138*/ 	.word	0x00000140
        /*013c*/ 	.short	0x0100
        /*013e*/ 	.byte	0x08
	.zero		1


	//   ....[8]....
        /*0140*/ 	.word	0x000002e0
        /*0144*/ 	.word	0x000000ff
        /*0148*/ 	.word	0x00000020
        /*014c*/ 	.short	0x0100
        /*014e*/ 	.byte	0x08
	.zero		1


	//   ....[9]....
        /*0150*/ 	.word	0x000002f0
        /*0154*/ 	.word	0x000000ff
        /*0158*/ 	.word	0x00000148
        /*015c*/ 	.short	0x0100
        /*015e*/ 	.byte	0x08
	.zero		1


	//   ....[10]....
        /*0160*/ 	.word	0x00000300
        /*0164*/ 	.word	0x000000ff
        /*0168*/ 	.word	0x00000028
        /*016c*/ 	.short	0x0100
        /*016e*/ 	.byte	0x08
	.zero		1


	//   ....[11]....
        /*0170*/ 	.word	0x00000310
        /*0174*/ 	.word	0x000000ff
        /*0178*/ 	.word	0x00000150
        /*017c*/ 	.short	0x0100
        /*017e*/ 	.byte	0x08
	.zero		1


	//   ....[12]....
        /*0180*/ 	.word	0x00000320
        /*0184*/ 	.word	0x000000ff
        /*0188*/ 	.word	0x00000030
        /*018c*/ 	.short	0x0100
        /*018e*/ 	.byte	0x08
	.zero		1


	//   ....[13]....
        /*0190*/ 	.word	0x00000330
        /*0194*/ 	.word	0x000000ff
        /*0198*/ 	.word	0x00000158
        /*019c*/ 	.short	0x0100
        /*019e*/ 	.byte	0x08
	.zero		1


	//   ....[14]....
        /*01a0*/ 	.word	0x00000340
        /*01a4*/ 	.word	0x000000ff
        /*01a8*/ 	.word	0x00000038
        /*01ac*/ 	.short	0x0100
        /*01ae*/ 	.byte	0x08
	.zero		1


	//   ....[15]....
        /*01b0*/ 	.word	0x00000350
        /*01b4*/ 	.word	0x000000ff
        /*01b8*/ 	.word	0x00000160
        /*01bc*/ 	.short	0x0100
        /*01be*/ 	.byte	0x08
	.zero		1


	//   ....[16]....
        /*01c0*/ 	.word	0x00000360
        /*01c4*/ 	.word	0x000000ff
        /*01c8*/ 	.word	0x00000040
        /*01cc*/ 	.short	0x0100
        /*01ce*/ 	.byte	0x08
	.zero		1


	//   ....[17]....
        /*01d0*/ 	.word	0x00000370
        /*01d4*/ 	.word	0x000000ff
        /*01d8*/ 	.word	0x00000168
        /*01dc*/ 	.short	0x0100
        /*01de*/ 	.byte	0x08
	.zero		1


	//   ....[18]....
        /*01e0*/ 	.word	0x00000380
        /*01e4*/ 	.word	0x000000ff
        /*01e8*/ 	.word	0x00000048
        /*01ec*/ 	.short	0x0100
        /*01ee*/ 	.byte	0x08
	.zero		1


	//   ....[19]....
        /*01f0*/ 	.word	0x00000390
        /*01f4*/ 	.word	0x000000ff
        /*01f8*/ 	.word	0x00000170
        /*01fc*/ 	.short	0x0100
        /*01fe*/ 	.byte	0x08
	.zero		1


	//   ....[20]....
        /*0200*/ 	.word	0x000003a0
        /*0204*/ 	.word	0x000000ff
        /*0208*/ 	.word	0x00000050
        /*020c*/ 	.short	0x0100
        /*020e*/ 	.byte	0x08
	.zero		1


	//   ....[21]....
        /*0210*/ 	.word	0x000003b0
        /*0214*/ 	.word	0x000000ff
        /*0218*/ 	.word	0x00000178
        /*021c*/ 	.short	0x0100
        /*021e*/ 	.byte	0x08
	.zero		1


	//   ....[22]....
        /*0220*/ 	.word	0x000003c0
        /*0224*/ 	.word	0x000000ff
        /*0228*/ 	.word	0x00000058
        /*022c*/ 	.short	0x0100
        /*022e*/ 	.byte	0x08
	.zero		1


	//   ....[23]....
        /*0230*/ 	.word	0x000003d0
        /*0234*/ 	.word	0x000000ff
        /*0238*/ 	.word	0x00000180
        /*023c*/ 	.short	0x0100
        /*023e*/ 	.byte	0x08
	.zero		1


	//   ....[24]....
        /*0240*/ 	.word	0x000003e0
        /*0244*/ 	.word	0x000000ff
        /*0248*/ 	.word	0x00000060
        /*024c*/ 	.short	0x0100
        /*024e*/ 	.byte	0x08
	.zero		1


	//   ....[25]....
        /*0250*/ 	.word	0x000003f0
        /*0254*/ 	.word	0x000000ff
        /*0258*/ 	.word	0x00000188
        /*025c*/ 	.short	0x0100
        /*025e*/ 	.byte	0x08
	.zero		1


	//   ....[26]....
        /*0260*/ 	.word	0x00000400
        /*0264*/ 	.word	0x000000ff
        /*0268*/ 	.word	0x00000068
        /*026c*/ 	.short	0x0100
        /*026e*/ 	.byte	0x08
	.zero		1


	//   ....[27]....
        /*0270*/ 	.word	0x00000410
        /*0274*/ 	.word	0x000000ff
        /*0278*/ 	.word	0x00000190
        /*027c*/ 	.short	0x0100
        /*027e*/ 	.byte	0x08
	.zero		1


	//   ....[28]....
        /*0280*/ 	.word	0x00000420
        /*0284*/ 	.word	0x000000ff
        /*0288*/ 	.word	0x00000070
        /*028c*/ 	.short	0x0100
        /*028e*/ 	.byte	0x08
	.zero		1


	//   ....[29]....
        /*0290*/ 	.word	0x00000430
        /*0294*/ 	.word	0x000000ff
        /*0298*/ 	.word	0x00000198
        /*029c*/ 	.short	0x0100
        /*029e*/ 	.byte	0x08
	.zero		1


	//   ....[30]....
        /*02a0*/ 	.word	0x00000440
        /*02a4*/ 	.word	0x000000ff
        /*02a8*/ 	.word	0x00000078
        /*02ac*/ 	.short	0x0100
        /*02ae*/ 	.byte	0x08
	.zero		1


	//   ....[31]....
        /*02b0*/ 	.word	0x00000450
        /*02b4*/ 	.word	0x000000ff
        /*02b8*/ 	.word	0x000001a0
        /*02bc*/ 	.short	0x0100
        /*02be*/ 	.byte	0x08
	.zero		1


	//   ....[32]....
        /*02c0*/ 	.word	0x00000460
        /*02c4*/ 	.word	0x000000ff
        /*02c8*/ 	.word	0x00000080
        /*02cc*/ 	.short	0x0100
        /*02ce*/ 	.byte	0x08
	.zero		1


	//   ....[33]....
        /*02d0*/ 	.word	0x00000470
        /*02d4*/ 	.word	0x000000ff
        /*02d8*/ 	.word	0x000001a8
        /*02dc*/ 	.short	0x0100
        /*02de*/ 	.byte	0x08
	.zero		1


	//   ....[34]....
        /*02e0*/ 	.word	0x00000480
        /*02e4*/ 	.word	0x000000ff
        /*02e8*/ 	.word	0x00000088
        /*02ec*/ 	.short	0x0100
        /*02ee*/ 	.byte	0x08
	.zero		1


	//   ....[35]....
        /*02f0*/ 	.word	0x00000490
        /*02f4*/ 	.word	0x000000ff
        /*02f8*/ 	.word	0x000001b0
        /*02fc*/ 	.short	0x0100
        /*02fe*/ 	.byte	0x08
	.zero		1


	//   ....[36]....
        /*0300*/ 	.word	0x000004a0
        /*0304*/ 	.word	0x000000ff
        /*0308*/ 	.word	0x00000090
        /*030c*/ 	.short	0x0100
        /*030e*/ 	.byte	0x08
	.zero		1


	//   ....[37]....
        /*0310*/ 	.word	0x000004b0
        /*0314*/ 	.word	0x000000ff
        /*0318*/ 	.word	0x000001b8
        /*031c*/ 	.short	0x0100
        /*031e*/ 	.byte	0x08
	.zero		1


	//   ....[38]....
        /*0320*/ 	.word	0x000004c0
        /*0324*/ 	.word	0x000000ff
        /*0328*/ 	.word	0x00000098
        /*032c*/ 	.short	0x0100
        /*032e*/ 	.byte	0x08
	.zero		1


	//   ....[39]....
        /*0330*/ 	.word	0x000004d0
        /*0334*/ 	.word	0x000000ff
        /*0338*/ 	.word	0x000001c0
        /*033c*/ 	.short	0x0100
        /*033e*/ 	.byte	0x08
	.zero		1


	//   ....[40]....
        /*0340*/ 	.word	0x000004e0
        /*0344*/ 	.word	0x000000ff
        /*0348*/ 	.word	0x000000a0
        /*034c*/ 	.short	0x0100
        /*034e*/ 	.byte	0x08
	.zero		1


	//   ....[41]....
        /*0350*/ 	.word	0x000004f0
        /*0354*/ 	.word	0x000000ff
        /*0358*/ 	.word	0x000001c8
        /*035c*/ 	.short	0x0100
        /*035e*/ 	.byte	0x08
	.zero		1


	//   ....[42]....
        /*0360*/ 	.word	0x00000500
        /*0364*/ 	.word	0x000000ff
        /*0368*/ 	.word	0x000000a8
        /*036c*/ 	.short	0x0100
        /*036e*/ 	.byte	0x08
	.zero		1


	//   ....[43]....
        /*0370*/ 	.word	0x00000510
        /*0374*/ 	.word	0x000000ff
        /*0378*/ 	.word	0x000001d0
        /*037c*/ 	.short	0x0100
        /*037e*/ 	.byte	0x08
	.zero		1


	//   ....[44]....
        /*0380*/ 	.word	0x00000520
        /*0384*/ 	.word	0x000000ff
        /*0388*/ 	.word	0x000000b0
        /*038c*/ 	.short	0x0100
        /*038e*/ 	.byte	0x08
	.zero		1


	//   ....[45]....
        /*0390*/ 	.word	0x00000530
        /*0394*/ 	.word	0x000000ff
        /*0398*/ 	.word	0x000001d8
        /*039c*/ 	.short	0x0100
        /*039e*/ 	.byte	0x08
	.zero		1


	//   ....[46]....
        /*03a0*/ 	.word	0x00000540
        /*03a4*/ 	.word	0x000000ff
        /*03a8*/ 	.word	0x000000b8
        /*03ac*/ 	.short	0x0100
        /*03ae*/ 	.byte	0x08
	.zero		1


	//   ....[47]....
        /*03b0*/ 	.word	0x00000550
        /*03b4*/ 	.word	0x000000ff
        /*03b8*/ 	.word	0x000001e0
        /*03bc*/ 	.short	0x0100
        /*03be*/ 	.byte	0x08
	.zero		1


	//   ....[48]....
        /*03c0*/ 	.word	0x00000560
        /*03c4*/ 	.word	0x000000ff
        /*03c8*/ 	.word	0x000000c0
        /*03cc*/ 	.short	0x0100
        /*03ce*/ 	.byte	0x08
	.zero		1


	//   ....[49]....
        /*03d0*/ 	.word	0x00000570
        /*03d4*/ 	.word	0x000000ff
        /*03d8*/ 	.word	0x000001e8
        /*03dc*/ 	.short	0x0100
        /*03de*/ 	.byte	0x08
	.zero		1


	//   ....[50]....
        /*03e0*/ 	.word	0x00000580
        /*03e4*/ 	.word	0x000000ff
        /*03e8*/ 	.word	0x000000c8
        /*03ec*/ 	.short	0x0100
        /*03ee*/ 	.byte	0x08
	.zero		1


	//   ....[51]....
        /*03f0*/ 	.word	0x00000590
        /*03f4*/ 	.word	0x000000ff
        /*03f8*/ 	.word	0x000001f0
        /*03fc*/ 	.short	0x0100
        /*03fe*/ 	.byte	0x08
	.zero		1


	//   ....[52]....
        /*0400*/ 	.word	0x000005a0
        /*0404*/ 	.word	0x000000ff
        /*0408*/ 	.word	0x000000d0
        /*040c*/ 	.short	0x0100
        /*040e*/ 	.byte	0x08
	.zero		1


	//   ....[53]....
        /*0410*/ 	.word	0x000005b0
        /*0414*/ 	.word	0x000000ff
        /*0418*/ 	.word	0x000001f8
        /*041c*/ 	.short	0x0100
        /*041e*/ 	.byte	0x08
	.zero		1


	//   ....[54]....
        /*0420*/ 	.word	0x000005c0
        /*0424*/ 	.word	0x000000ff
        /*0428*/ 	.word	0x000000d8
        /*042c*/ 	.short	0x0100
        /*042e*/ 	.byte	0x08
	.zero		1


	//   ....[55]....
        /*0430*/ 	.word	0x000005d0
        /*0434*/ 	.word	0x000000ff
        /*0438*/ 	.word	0x00000200
        /*043c*/ 	.short	0x0100
        /*043e*/ 	.byte	0x08
	.zero		1


	//   ....[56]....
        /*0440*/ 	.word	0x000005e0
        /*0444*/ 	.word	0x000000ff
        /*0448*/ 	.word	0x000000e0
        /*044c*/ 	.short	0x0100
        /*044e*/ 	.byte	0x08
	.zero		1


	//   ....[57]....
        /*0450*/ 	.word	0x000005f0
        /*0454*/ 	.word	0x000000ff
        /*0458*/ 	.word	0x00000208
        /*045c*/ 	.short	0x0100
        /*045e*/ 	.byte	0x08
	.zero		1


	//   ....[58]....
        /*0460*/ 	.word	0x00000600
        /*0464*/ 	.word	0x000000ff
        /*0468*/ 	.word	0x000000e8
        /*046c*/ 	.short	0x0100
        /*046e*/ 	.byte	0x08
	.zero		1


	//   ....[59]....
        /*0470*/ 	.word	0x00000610
        /*0474*/ 	.word	0x000000ff
        /*0478*/ 	.word	0x00000210
        /*047c*/ 	.short	0x0100
        /*047e*/ 	.byte	0x08
	.zero		1


	//   ....[60]....
        /*0480*/ 	.word	0x00000620
        /*0484*/ 	.word	0x000000ff
        /*0488*/ 	.word	0x000000f0
        /*048c*/ 	.short	0x0100
        /*048e*/ 	.byte	0x08
	.zero		1


	//   ....[61]....
        /*0490*/ 	.word	0x00000630
        /*0494*/ 	.word	0x000000ff
        /*0498*/ 	.word	0x00000218
        /*049c*/ 	.short	0x0100
        /*049e*/ 	.byte	0x08
	.zero		1


	//   ....[62]....
        /*04a0*/ 	.word	0x00000640
        /*04a4*/ 	.word	0x000000ff
        /*04a8*/ 	.word	0x000000f8
        /*04ac*/ 	.short	0x0100
        /*04ae*/ 	.byte	0x08
	.zero		1


	//   ....[63]....
        /*04b0*/ 	.word	0x00000650
        /*04b4*/ 	.word	0x000000ff
        /*04b8*/ 	.word	0x00000220
        /*04bc*/ 	.short	0x0100
        /*04be*/ 	.byte	0x08
	.zero		1


	//   ....[64]....
        /*04c0*/ 	.word	0x00000660
        /*04c4*/ 	.word	0x000000ff
        /*04c8*/ 	.word	0x00000100
        /*04cc*/ 	.short	0x0100
        /*04ce*/ 	.byte	0x08
	.zero		1


	//   ....[65]....
        /*04d0*/ 	.word	0x00000670
        /*04d4*/ 	.word	0x000000ff
        /*04d8*/ 	.word	0x00000228
        /*04dc*/ 	.short	0x0100
        /*04de*/ 	.byte	0x08
	.zero		1


	//   ....[66]....
        /*04e0*/ 	.word	0x00000680
        /*04e4*/ 	.word	0x000000ff
        /*04e8*/ 	.word	0x00000108
        /*04ec*/ 	.short	0x0100
        /*04ee*/ 	.byte	0x08
	.zero		1


	//   ....[67]....
        /*04f0*/ 	.word	0x00000690
        /*04f4*/ 	.word	0x000000ff
        /*04f8*/ 	.word	0x00000230
        /*04fc*/ 	.short	0x0100
        /*04fe*/ 	.byte	0x08
	.zero		1


	//   ....[68]....
        /*0500*/ 	.word	0x000006a0
        /*0504*/ 	.word	0x000000ff
        /*0508*/ 	.word	0x00000110
        /*050c*/ 	.short	0x0100
        /*050e*/ 	.byte	0x08
	.zero		1


	//   ....[69]....
        /*0510*/ 	.word	0x000006b0
        /*0514*/ 	.word	0x000000ff
        /*0518*/ 	.word	0x00000238
        /*051c*/ 	.short	0x0100
        /*051e*/ 	.byte	0x08
	.zero		1


	//   ....[70]....
        /*0520*/ 	.word	0x000006c0
        /*0524*/ 	.word	0x000000ff
        /*0528*/ 	.word	0x00000118
        /*052c*/ 	.short	0x0100
        /*052e*/ 	.byte	0x08
	.zero		1


	//   ....[71]....
        /*0530*/ 	.word	0x000006d0
        /*0534*/ 	.word	0x000000ff
        /*0538*/ 	.word	0x00000240
        /*053c*/ 	.short	0x0100
        /*053e*/ 	.byte	0x08
	.zero		1


	//   ....[72]....
        /*0540*/ 	.word	0x000006e0
        /*0544*/ 	.word	0x000000ff
        /*0548*/ 	.word	0x00000120
        /*054c*/ 	.short	0x0100
        /*054e*/ 	.byte	0x08
	.zero		1


	//   ....[73]....
        /*0550*/ 	.word	0x000006f0
        /*0554*/ 	.word	0x000000ff
        /*0558*/ 	.word	0x00000248
        /*055c*/ 	.short	0x0100
        /*055e*/ 	.byte	0x08
	.zero		1


	//   ....[74]....
        /*0560*/ 	.word	0x00000a10
        /*0564*/ 	.word	0x000000ff
        /*0568*/ 	.word	0x00000280
        /*056c*/ 	.short	0x0100
        /*056e*/ 	.byte	0x08
	.zero		1


	//   ....[75]....
        /*0570*/ 	.word	0x00000a80
        /*0574*/ 	.word	0x000000ff
        /*0578*/ 	.word	0x00000288
        /*057c*/ 	.short	0x0100
        /*057e*/ 	.byte	0x08
	.zero		1


	//   ....[76]....
        /*0580*/ 	.word	0x00000aa0
        /*0584*/ 	.word	0x000000ff
        /*0588*/ 	.word	0x00000260
        /*058c*/ 	.short	0x0100
        /*058e*/ 	.byte	0x09
	.zero		1


	//   ....[77]....
        /*0590*/ 	.word	0x00000ab0
        /*0594*/ 	.word	0x000000ff
        /*0598*/ 	.word	0x00000268
        /*059c*/ 	.short	0x0100
        /*059e*/ 	.byte	0x09
	.zero		1


	//   ....[78]....
        /*05a0*/ 	.word	0x00000ac0
        /*05a4*/ 	.word	0x000000ff
        /*05a8*/ 	.word	0x00000270
        /*05ac*/ 	.short	0x0100
        /*05ae*/ 	.byte	0x09
	.zero		1


	//   ....[79]....
        /*05b0*/ 	.word	0x00000ad0
        /*05b4*/ 	.word	0x000000ff
        /*05b8*/ 	.word	0x00000278
        /*05bc*/ 	.short	0x0100
        /*05be*/ 	.byte	0x09
	.zero		1


	//   ....[80]....
        /*05c0*/ 	.word	0x000019c0
        /*05c4*/ 	.word	0x000000ff
        /*05c8*/ 	.word	0xfffffff8
        /*05cc*/ 	.short	0x010a
        /*05ce*/ 	.byte	0x2b
	.zero		1


	//   ....[81]....
        /*05d0*/ 	.word	0x00001b90
        /*05d4*/ 	.word	0x00000003
        /*05d8*/ 	.word	0x00000000
        /*05dc*/ 	.short	0x010a
        /*05de*/ 	.byte	0x3f
	.zero		1


	//   ....[82]....
        /*05e0*/ 	.word	0x00001bd0
        /*05e4*/ 	.word	0x00000003
        /*05e8*/ 	.word	0x00000000
        /*05ec*/ 	.short	0x010a
        /*05ee*/ 	.byte	0x3f
	.zero		1


	//   ....[83]....
        /*05f0*/ 	.word	0x00001d60
        /*05f4*/ 	.word	0x000000ff
        /*05f8*/ 	.word	0x00000000
        /*05fc*/ 	.short	0x010a
        /*05fe*/ 	.byte	0x04
	.zero		1


	//   ....[84]....
        /*0600*/ 	.word	0x00001da0
        /*0604*/ 	.word	0x000000ff
        /*0608*/ 	.word	0x00000000
        /*060c*/ 	.short	0x010a
        /*060e*/ 	.byte	0x04
	.zero		1


	//   ....[85]....
        /*0610*/ 	.word	0x00001e90
        /*0614*/ 	.word	0x000000ff
        /*0618*/ 	.word	0x00000000
        /*061c*/ 	.short	0x0101
        /*061e*/ 	.byte	0x04
	.zero		1


	//   ....[86]....
        /*0620*/ 	.word	0x00001f90
        /*0624*/ 	.word	0x00000003
        /*0628*/ 	.word	0x00000000
        /*062c*/ 	.short	0x0101
        /*062e*/ 	.byte	0x2f
	.zero		1


	//   ....[87]....
        /*0630*/ 	.word	0x00002080
        /*0634*/ 	.word	0x000000ff
        /*0638*/ 	.word	0x00000000
        /*063c*/ 	.short	0x0101
        /*063e*/ 	.byte	0x04
	.zero		1


	//   ....[88]....
        /*0640*/ 	.word	0x000020f0
        /*0644*/ 	.word	0x000000ff
        /*0648*/ 	.word	0x00000008
        /*064c*/ 	.short	0x010a
        /*064e*/ 	.byte	0x2b
	.zero		1


	//   ....[89]....
        /*0650*/ 	.word	0x00005580
        /*0654*/ 	.word	0x00000000
        /*0658*/ 	.word	0x00000000
        /*065c*/ 	.short	0x0101
        /*065e*/ 	.byte	0x2f
	.zero		1


	//   ....[90]....
        /*0660*/ 	.word	0x00005e50
        /*0664*/ 	.word	0x0000000b
        /*0668*/ 	.word	0x00000128
        /*066c*/ 	.short	0x010a
        /*066e*/ 	.byte	0x3f
	.zero		1


	//   ....[91]....
        /*0670*/ 	.word	0x00006240
        /*0674*/ 	.word	0x00000006
        /*0678*/ 	.word	0x00000288
        /*067c*/ 	.short	0x0101
        /*067e*/ 	.byte	0x3f
	.zero		1


	//   ....[92]....
        /*0680*/ 	.word	0x00006950
        /*0684*/ 	.word	0x00000007
        /*0688*/ 	.word	0x00000000
        /*068c*/ 	.short	0x010a
        /*068e*/ 	.byte	0x3f
	.zero		1


	//   ....[93]....
        /*0690*/ 	.word	0x000069d0
        /*0694*/ 	.word	0x00000006
        /*0698*/ 	.word	0x00000000
        /*069c*/ 	.short	0x010a
        /*069e*/ 	.byte	0x3f
	.zero		1


	//   ....[94]....
        /*06a0*/ 	.word	0x00006a60
        /*06a4*/ 	.word	0x00000007
        /*06a8*/ 	.word	0x00000000
        /*06ac*/ 	.short	0x010a
        /*06ae*/ 	.byte	0x3f
	.zero		1


	//   ....[95]....
        /*06b0*/ 	.word	0x00006af0
        /*06b4*/ 	.word	0x00000006
        /*06b8*/ 	.word	0x00000000
        /*06bc*/ 	.short	0x010a
        /*06be*/ 	.byte	0x3f
	.zero		1


	//   ....[96]....
        /*06c0*/ 	.word	0x00006b80
        /*06c4*/ 	.word	0x00000007
        /*06c8*/ 	.word	0x00000000
        /*06cc*/ 	.short	0x010a
        /*06ce*/ 	.byte	0x3f
	.zero		1


	//   ....[97]....
        /*06d0*/ 	.word	0x00006c10
        /*06d4*/ 	.word	0x00000006
        /*06d8*/ 	.word	0x00000000
        /*06dc*/ 	.short	0x010a
        /*06de*/ 	.byte	0x3f
	.zero		1


	//   ....[98]....
        /*06e0*/ 	.word	0x00006ca0
        /*06e4*/ 	.word	0x00000007
        /*06e8*/ 	.word	0x00000000
        /*06ec*/ 	.short	0x010a
        /*06ee*/ 	.byte	0x3f
	.zero		1


	//   ....[99]....
        /*06f0*/ 	.word	0x00006d30
        /*06f4*/ 	.word	0x00000006
        /*06f8*/ 	.word	0x00000000
        /*06fc*/ 	.short	0x010a
        /*06fe*/ 	.byte	0x3f
	.zero		1


	//   ....[100]....
        /*0700*/ 	.word	0x00006dc0
        /*0704*/ 	.word	0x00000007
        /*0708*/ 	.word	0x00000000
        /*070c*/ 	.short	0x010a
        /*070e*/ 	.byte	0x3f
	.zero		1


	//   ....[101]....
        /*0710*/ 	.word	0x00006e50
        /*0714*/ 	.word	0x00000006
        /*0718*/ 	.word	0x00000000
        /*071c*/ 	.short	0x010a
        /*071e*/ 	.byte	0x3f
	.zero		1


	//   ....[102]....
        /*0720*/ 	.word	0x00006ee0
        /*0724*/ 	.word	0x00000007
        /*0728*/ 	.word	0x00000000
        /*072c*/ 	.short	0x010a
        /*072e*/ 	.byte	0x3f
	.zero		1


	//   ....[103]....
        /*0730*/ 	.word	0x00006f70
        /*0734*/ 	.word	0x00000006
        /*0738*/ 	.word	0x00000000
        /*073c*/ 	.short	0x010a
        /*073e*/ 	.byte	0x3f
	.zero		1


	//   ....[104]....
        /*0740*/ 	.word	0x00007000
        /*0744*/ 	.word	0x00000007
        /*0748*/ 	.word	0x00000000
        /*074c*/ 	.short	0x010a
        /*074e*/ 	.byte	0x3f
	.zero		1


	//   ....[105]....
        /*0750*/ 	.word	0x00007090
        /*0754*/ 	.word	0x00000006
        /*0758*/ 	.word	0x00000000
        /*075c*/ 	.short	0x010a
        /*075e*/ 	.byte	0x3f
	.zero		1


	//   ....[106]....
        /*0760*/ 	.word	0x00007120
        /*0764*/ 	.word	0x00000007
        /*0768*/ 	.word	0x00000000
        /*076c*/ 	.short	0x010a
        /*076e*/ 	.byte	0x3f
	.zero		1


	//   ....[107]....
        /*0770*/ 	.word	0x000071b0
        /*0774*/ 	.word	0x00000006
        /*0778*/ 	.word	0x00000000
        /*077c*/ 	.short	0x010a
        /*077e*/ 	.byte	0x3f
	.zero		1


	//   ....[108]....
        /*0780*/ 	.word	0x00007240
        /*0784*/ 	.word	0x00000007
        /*0788*/ 	.word	0x00000000
        /*078c*/ 	.short	0x010a
        /*078e*/ 	.byte	0x3f
	.zero		1


	//   ....[109]....
        /*0790*/ 	.word	0x000072d0
        /*0794*/ 	.word	0x00000006
        /*0798*/ 	.word	0x00000000
        /*079c*/ 	.short	0x010a
        /*079e*/ 	.byte	0x3f
	.zero		1


	//   ....[110]....
        /*07a0*/ 	.word	0x00007360
        /*07a4*/ 	.word	0x00000007
        /*07a8*/ 	.word	0x00000000
        /*07ac*/ 	.short	0x010a
        /*07ae*/ 	.byte	0x3f
	.zero		1


	//   ....[111]....
        /*07b0*/ 	.word	0x000073f0
        /*07b4*/ 	.word	0x00000006
        /*07b8*/ 	.word	0x00000000
        /*07bc*/ 	.short	0x010a
        /*07be*/ 	.byte	0x3f
	.zero		1


	//   ....[112]....
        /*07c0*/ 	.word	0x00007480
        /*07c4*/ 	.word	0x00000007
        /*07c8*/ 	.word	0x00000000
        /*07cc*/ 	.short	0x010a
        /*07ce*/ 	.byte	0x3f
	.zero		1


	//   ....[113]....
        /*07d0*/ 	.word	0x00007510
        /*07d4*/ 	.word	0x00000006
        /*07d8*/ 	.word	0x00000000
        /*07dc*/ 	.short	0x010a
        /*07de*/ 	.byte	0x3f
	.zero		1


	//   ....[114]....
        /*07e0*/ 	.word	0x000075a0
        /*07e4*/ 	.word	0x00000007
        /*07e8*/ 	.word	0x00000000
        /*07ec*/ 	.short	0x010a
        /*07ee*/ 	.byte	0x3f
	.zero		1


	//   ....[115]....
        /*07f0*/ 	.word	0x00007630
        /*07f4*/ 	.word	0x00000006
        /*07f8*/ 	.word	0x00000000
        /*07fc*/ 	.short	0x010a
        /*07fe*/ 	.byte	0x3f
	.zero		1


	//   ....[116]....
        /*0800*/ 	.word	0x000076c0
        /*0804*/ 	.word	0x00000007
        /*0808*/ 	.word	0x00000000
        /*080c*/ 	.short	0x010a
        /*080e*/ 	.byte	0x3f
	.zero		1


	//   ....[117]....
        /*0810*/ 	.word	0x00007750
        /*0814*/ 	.word	0x00000006
        /*0818*/ 	.word	0x00000000
        /*081c*/ 	.short	0x010a
        /*081e*/ 	.byte	0x3f
	.zero		1


	//   ....[118]....
        /*0820*/ 	.word	0x000077e0
        /*0824*/ 	.word	0x00000007
        /*0828*/ 	.word	0x00000000
        /*082c*/ 	.short	0x010a
        /*082e*/ 	.byte	0x3f
	.zero		1


	//   ....[119]....
        /*0830*/ 	.word	0x00007870
        /*0834*/ 	.word	0x00000006
        /*0838*/ 	.word	0x00000000
        /*083c*/ 	.short	0x010a
        /*083e*/ 	.byte	0x3f
	.zero		1


	//   ....[120]....
        /*0840*/ 	.word	0x00007900
        /*0844*/ 	.word	0x00000007
        /*0848*/ 	.word	0x00000000
        /*084c*/ 	.short	0x010a
        /*084e*/ 	.byte	0x3f
	.zero		1


	//   ....[121]....
        /*0850*/ 	.word	0x00007990
        /*0854*/ 	.word	0x00000006
        /*0858*/ 	.word	0x00000000
        /*085c*/ 	.short	0x010a
        /*085e*/ 	.byte	0x3f
	.zero		1


	//   ....[122]....
        /*0860*/ 	.word	0x00007a20
        /*0864*/ 	.word	0x00000007
        /*0868*/ 	.word	0x00000000
        /*086c*/ 	.short	0x010a
        /*086e*/ 	.byte	0x3f
	.zero		1


	//   ....[123]....
        /*0870*/ 	.word	0x00007ab0
        /*0874*/ 	.word	0x00000006
        /*0878*/ 	.word	0x00000000
        /*087c*/ 	.short	0x010a
        /*087e*/ 	.byte	0x3f
	.zero		1


	//   ....[124]....
        /*0880*/ 	.word	0x00007b40
        /*0884*/ 	.word	0x00000007
        /*0888*/ 	.word	0x00000000
        /*088c*/ 	.short	0x010a
        /*088e*/ 	.byte	0x3f
	.zero		1


	//   ....[125]....
        /*0890*/ 	.word	0x00007bd0
        /*0894*/ 	.word	0x00000006
        /*0898*/ 	.word	0x00000000
        /*089c*/ 	.short	0x010a
        /*089e*/ 	.byte	0x3f
	.zero		1


	//   ....[126]....
        /*08a0*/ 	.word	0x00007c60
        /*08a4*/ 	.word	0x00000007
        /*08a8*/ 	.word	0x00000000
        /*08ac*/ 	.short	0x010a
        /*08ae*/ 	.byte	0x3f
	.zero		1


	//   ....[127]....
        /*08b0*/ 	.word	0x00007cf0
        /*08b4*/ 	.word	0x00000006
        /*08b8*/ 	.word	0x00000000
        /*08bc*/ 	.short	0x010a
        /*08be*/ 	.byte	0x3f
	.zero		1


	//   ....[128]....
        /*08c0*/ 	.word	0x00007d80
        /*08c4*/ 	.word	0x00000005
        /*08c8*/ 	.word	0x00000000
        /*08cc*/ 	.short	0x010a
        /*08ce*/ 	.byte	0x3f
	.zero		1


	//   ....[129]....
        /*08d0*/ 	.word	0x00007df0
        /*08d4*/ 	.word	0x00000003
        /*08d8*/ 	.word	0xfffffff8
        /*08dc*/ 	.short	0x010a
        /*08de*/ 	.byte	0x3f
	.zero		1


	//   ....[130]....
        /*08e0*/ 	.word	0x00007e40
        /*08e4*/ 	.word	0x00000003
        /*08e8*/ 	.word	0x00000000
        /*08ec*/ 	.short	0x010a
        /*08ee*/ 	.byte	0x3f
	.zero		1


	//   ....[131]....
        /*08f0*/ 	.word	0x00007ea0
        /*08f4*/ 	.word	0x00000004
        /*08f8*/ 	.word	0x00000000
        /*08fc*/ 	.short	0x010a
        /*08fe*/ 	.byte	0x3f
	.zero		1


	//   ....[132]....
        /*0900*/ 	.word	0x00007f00
        /*0904*/ 	.word	0x00000003
        /*0908*/ 	.word	0x00000008
        /*090c*/ 	.short	0x010a
        /*090e*/ 	.byte	0x3f
	.zero		1


	//   ....[133]....
        /*0910*/ 	.word	0x00007fd0
        /*0914*/ 	.word	0x0000000b
        /*0918*/ 	.word	0x00000128
        /*091c*/ 	.short	0x010a
        /*091e*/ 	.byte	0x3f
	.zero		1


	//   ....[134]....
        /*0920*/ 	.word	0x000080a0
        /*0924*/ 	.word	0x00000007
        /*0928*/ 	.word	0x00000000
        /*092c*/ 	.short	0x010a
        /*092e*/ 	.byte	0x3f
	.zero		1


	//   ....[135]....
        /*0930*/ 	.word	0x000080f0
        /*0934*/ 	.word	0x00000006
        /*0938*/ 	.word	0x00000000
        /*093c*/ 	.short	0x010a
        /*093e*/ 	.byte	0x3f
	.zero		1


	//   ....[136]....
        /*0940*/ 	.word	0x00008140
        /*0944*/ 	.word	0x00000007
        /*0948*/ 	.word	0x00000000
        /*094c*/ 	.short	0x010a
        /*094e*/ 	.byte	0x3f
	.zero		1


	//   ....[137]....
        /*0950*/ 	.word	0x00008190
        /*0954*/ 	.word	0x00000006
        /*0958*/ 	.word	0x00000000
        /*095c*/ 	.short	0x010a
        /*095e*/ 	.byte	0x3f
	.zero		1


	//   ....[138]....
        /*0960*/ 	.word	0x000081e0
        /*0964*/ 	.word	0x00000007
        /*0968*/ 	.word	0x00000000
        /*096c*/ 	.short	0x010a
        /*096e*/ 	.byte	0x3f
	.zero		1


	//   ....[139]....
        /*0970*/ 	.word	0x00008230
        /*0974*/ 	.word	0x00000006
        /*0978*/ 	.word	0x00000000
        /*097c*/ 	.short	0x010a
        /*097e*/ 	.byte	0x3f
	.zero		1


	//   ....[140]....
        /*0980*/ 	.word	0x00008280
        /*0984*/ 	.word	0x00000007
        /*0988*/ 	.word	0x00000000
        /*098c*/ 	.short	0x010a
        /*098e*/ 	.byte	0x3f
	.zero		1


	//   ....[141]....
        /*0990*/ 	.word	0x000082d0
        /*0994*/ 	.word	0x00000006
        /*0998*/ 	.word	0x00000000
        /*099c*/ 	.short	0x010a
        /*099e*/ 	.byte	0x3f
	.zero		1


	//   ....[142]....
        /*09a0*/ 	.word	0x00008320
        /*09a4*/ 	.word	0x00000007
        /*09a8*/ 	.word	0x00000000
        /*09ac*/ 	.short	0x010a
        /*09ae*/ 	.byte	0x3f
	.zero		1


	//   ....[143]....
        /*09b0*/ 	.word	0x00008370
        /*09b4*/ 	.word	0x00000006
        /*09b8*/ 	.word	0x00000000
        /*09bc*/ 	.short	0x010a
        /*09be*/ 	.byte	0x3f
	.zero		1


	//   ....[144]....
        /*09c0*/ 	.word	0x000083c0
        /*09c4*/ 	.word	0x00000007
        /*09c8*/ 	.word	0x00000000
        /*09cc*/ 	.short	0x010a
        /*09ce*/ 	.byte	0x3f
	.zero		1


	//   ....[145]....
        /*09d0*/ 	.word	0x00008410
        /*09d4*/ 	.word	0x00000006
        /*09d8*/ 	.word	0x00000000
        /*09dc*/ 	.short	0x010a
        /*09de*/ 	.byte	0x3f
	.zero		1


	//   ....[146]....
        /*09e0*/ 	.word	0x00008460
        /*09e4*/ 	.word	0x00000007
        /*09e8*/ 	.word	0x00000000
        /*09ec*/ 	.short	0x010a
        /*09ee*/ 	.byte	0x3f
	.zero		1


	//   ....[147]....
        /*09f0*/ 	.word	0x000084b0
        /*09f4*/ 	.word	0x00000006
        /*09f8*/ 	.word	0x00000000
        /*09fc*/ 	.short	0x010a
        /*09fe*/ 	.byte	0x3f
	.zero		1


	//   ....[148]....
        /*0a00*/ 	.word	0x00008500
        /*0a04*/ 	.word	0x00000007
        /*0a08*/ 	.word	0x00000000
        /*0a0c*/ 	.short	0x010a
        /*0a0e*/ 	.byte	0x3f
	.zero		1


	//   ....[149]....
        /*0a10*/ 	.word	0x00008550
        /*0a14*/ 	.word	0x00000006
        /*0a18*/ 	.word	0x00000000
        /*0a1c*/ 	.short	0x010a
        /*0a1e*/ 	.byte	0x3f
	.zero		1


	//   ....[150]....
        /*0a20*/ 	.word	0x000085a0
        /*0a24*/ 	.word	0x00000007
        /*0a28*/ 	.word	0x00000000
        /*0a2c*/ 	.short	0x010a
        /*0a2e*/ 	.byte	0x3f
	.zero		1


	//   ....[151]....
        /*0a30*/ 	.word	0x000085f0
        /*0a34*/ 	.word	0x00000006
        /*0a38*/ 	.word	0x00000000
        /*0a3c*/ 	.short	0x010a
        /*0a3e*/ 	.byte	0x3f
	.zero		1


	//   ....[152]....
        /*0a40*/ 	.word	0x00008640
        /*0a44*/ 	.word	0x00000007
        /*0a48*/ 	.word	0x00000000
        /*0a4c*/ 	.short	0x010a
        /*0a4e*/ 	.byte	0x3f
	.zero		1


	//   ....[153]....
        /*0a50*/ 	.word	0x00008690
        /*0a54*/ 	.word	0x00000006
        /*0a58*/ 	.word	0x00000000
        /*0a5c*/ 	.short	0x010a
        /*0a5e*/ 	.byte	0x3f
	.zero		1


	//   ....[154]....
        /*0a60*/ 	.word	0x000086e0
        /*0a64*/ 	.word	0x00000007
        /*0a68*/ 	.word	0x00000000
        /*0a6c*/ 	.short	0x010a
        /*0a6e*/ 	.byte	0x3f
	.zero		1


	//   ....[155]....
        /*0a70*/ 	.word	0x00008730
        /*0a74*/ 	.word	0x00000006
        /*0a78*/ 	.word	0x00000000
        /*0a7c*/ 	.short	0x010a
        /*0a7e*/ 	.byte	0x3f
	.zero		1


	//   ....[156]....
        /*0a80*/ 	.word	0x00008780
        /*0a84*/ 	.word	0x00000007
        /*0a88*/ 	.word	0x00000000
        /*0a8c*/ 	.short	0x010a
        /*0a8e*/ 	.byte	0x3f
	.zero		1


	//   ....[157]....
        /*0a90*/ 	.word	0x000087d0
        /*0a94*/ 	.word	0x00000006
        /*0a98*/ 	.word	0x00000000
        /*0a9c*/ 	.short	0x010a
        /*0a9e*/ 	.byte	0x3f
	.zero		1


	//   ....[158]....
        /*0aa0*/ 	.word	0x00008820
        /*0aa4*/ 	.word	0x00000007
        /*0aa8*/ 	.word	0x00000000
        /*0aac*/ 	.short	0x010a
        /*0aae*/ 	.byte	0x3f
	.zero		1


	//   ....[159]....
        /*0ab0*/ 	.word	0x00008870
        /*0ab4*/ 	.word	0x00000006
        /*0ab8*/ 	.word	0x00000000
        /*0abc*/ 	.short	0x010a
        /*0abe*/ 	.byte	0x3f
	.zero		1


	//   ....[160]....
        /*0ac0*/ 	.word	0x000088c0
        /*0ac4*/ 	.word	0x00000007
        /*0ac8*/ 	.word	0x00000000
        /*0acc*/ 	.short	0x010a
        /*0ace*/ 	.byte	0x3f
	.zero		1


	//   ....[161]....
        /*0ad0*/ 	.word	0x00008910
        /*0ad4*/ 	.word	0x00000006
        /*0ad8*/ 	.word	0x00000000
        /*0adc*/ 	.short	0x010a
        /*0ade*/ 	.byte	0x3f
	.zero		1


	//   ....[162]....
        /*0ae0*/ 	.word	0x00008960
        /*0ae4*/ 	.word	0x00000007
        /*0ae8*/ 	.word	0x00000000
        /*0aec*/ 	.short	0x010a
        /*0aee*/ 	.byte	0x3f
	.zero		1


	//   ....[163]....
        /*0af0*/ 	.word	0x000089b0
        /*0af4*/ 	.word	0x00000006
        /*0af8*/ 	.word	0x00000000
        /*0afc*/ 	.short	0x010a
        /*0afe*/ 	.byte	0x3f
	.zero		1


	//   ....[164]....
        /*0b00*/ 	.word	0x00008a00
        /*0b04*/ 	.word	0x00000007
        /*0b08*/ 	.word	0x00000000
        /*0b0c*/ 	.short	0x010a
        /*0b0e*/ 	.byte	0x3f
	.zero		1


	//   ....[165]....
        /*0b10*/ 	.word	0x00008a50
        /*0b14*/ 	.word	0x00000006
        /*0b18*/ 	.word	0x00000000
        /*0b1c*/ 	.short	0x010a
        /*0b1e*/ 	.byte	0x3f
	.zero		1


	//   ....[166]....
        /*0b20*/ 	.word	0x00008aa0
        /*0b24*/ 	.word	0x00000007
        /*0b28*/ 	.word	0x00000000
        /*0b2c*/ 	.short	0x010a
        /*0b2e*/ 	.byte	0x3f
	.zero		1


	//   ....[167]....
        /*0b30*/ 	.word	0x00008af0
        /*0b34*/ 	.word	0x00000006
        /*0b38*/ 	.word	0x00000000
        /*0b3c*/ 	.short	0x010a
        /*0b3e*/ 	.byte	0x3f
	.zero		1


	//   ....[168]....
        /*0b40*/ 	.word	0x00008b40
        /*0b44*/ 	.word	0x00000007
        /*0b48*/ 	.word	0x00000000
        /*0b4c*/ 	.short	0x010a
        /*0b4e*/ 	.byte	0x3f
	.zero		1


	//   ....[169]....
        /*0b50*/ 	.word	0x00008b90
        /*0b54*/ 	.word	0x00000006
        /*0b58*/ 	.word	0x00000000
        /*0b5c*/ 	.short	0x010a
        /*0b5e*/ 	.byte	0x3f
	.zero		1


	//----- nvinfo : EIATTR_NUM_MBARRIERS
	.align		4
.L_37:
        /*0b60*/ 	.byte	0x03, 0x38
        /*0b62*/ 	.short	0x0050


	//----- nvinfo : EIATTR_EXIT_INSTR_OFFSETS
	.align		4
        /*0b64*/ 	.byte	0x04, 0x1c
        /*0b66*/ 	.short	(.L_39 - .L_38)


	//   ....[0]....
.L_38:
        /*0b68*/ 	.word	0x000015f0


	//   ....[1]....
        /*0b6c*/ 	.word	0x00001650


	//   ....[2]....
        /*0b70*/ 	.word	0x00005b80


	//   ....[3]....
        /*0b74*/ 	.word	0x00005bb0


	//   ....[4]....
        /*0b78*/ 	.word	0x00007dd0


	//----- nvinfo : EIATTR_MAX_THREADS
	.align		4
.L_39:
        /*0b7c*/ 	.byte	0x04, 0x05
        /*0b7e*/ 	.short	(.L_41 - .L_40)
.L_40:
        /*0b80*/ 	.word	0x00000180
        /*0b84*/ 	.word	0x00000001
        /*0b88*/ 	.word	0x00000001


	//----- nvinfo : EIATTR_CRS_STACK_SIZE
	.align		4
.L_41:
        /*0b8c*/ 	.byte	0x04, 0x1e
        /*0b8e*/ 	.short	(.L_43 - .L_42)
.L_42:
        /*0b90*/ 	.word	0x00000000


	//----- nvinfo : EIATTR_CBANK_PARAM_SIZE
	.align		4
.L_43:
        /*0b94*/ 	.byte	0x03, 0x19
        /*0b96*/ 	.short	0x0470


	//----- nvinfo : EIATTR_PARAM_CBANK
	.align		4
        /*0b98*/ 	.byte	0x04, 0x0a
        /*0b9a*/ 	.short	(.L_45 - .L_44)
	.align		4
.L_44:
        /*0b9c*/ 	.word	index@(.nv.constant0._ZN7cutlass13device_kernelINS_4gemm6kernel13GemmUniversalIN4cute5tupleIJiiiiEEENS1_10collective13CollectiveMmaINS1_34MainloopSm90TmaGmmaWarpSpecializedILi37ENS5_IJNS4_1CILi1EEESB_SB_EEENS1_32KernelTmaWarpSpecializedPingpongEEENS5_IJNSA_ILi64EEENSA_ILi128EEENSA_ILi32EEEEEEaNS5_IJlSB_lEEEaSJ_NS4_8TiledMMAINS4_8MMA_AtomIJNS4_4SM904GMMA27MMA_64x128x32_S32S8S8_SS_TNEEEENS4_6LayoutISC_NS5_IJNSA_ILi0EEESR_SR_EEEEENS5_IJNS4_10UnderscoreESU_SU_EEEEENS4_13SM90_TMA_LOADENS4_14ComposedLayoutINS4_7SwizzleILi1ELi4ELi3EEENS4_18smem_ptr_flag_bitsILi8EEENSQ_INS5_IJNSA_ILi8EEESH_EEENS5_IJSH_SB_EEEEEEEvNS4_8identityESX_S17_vS18_EENS_8epilogue10collective6detail29Sm90TmaWarpSpecializedAdapterINS1B_15DefaultEpilogueIaSJ_SJ_NS1A_6thread17LinearCombinationIaLi1EiiLNS1F_9ScaleType4KindE0ELNS_15FloatRoundStyleE2EaEENS1_15EpilogueDefaultEEEEEvvEEEEvNT_6ParamsE)
        /*0ba0*/ 	.short	0x0210
        /*0ba2*/ 	.short	0x0470


	//----- nvinfo : EIATTR_SW_WAR
	.align		4
.L_45:
        /*0ba4*/ 	.byte	0x04, 0x36
        /*0ba6*/ 	.short	(.L_47 - .L_46)
.L_46:
        /*0ba8*/ 	.word	0x00000008
.L_47:


//--------------------- .nv.callgraph             --------------------------
	.section	.nv.callgraph,"",@"SHT_CUDA_CALLGRAPH"
	.align	4
	.sectionentsize	8
	.align		4
        /*0000*/ 	.word	0x00000000
	.align		4
        /*0004*/ 	.word	0xffffffff
	.align		4
        /*0008*/ 	.word	index@(_ZN7cutlass13device_kernelINS_4gemm6kernel13GemmUniversalIN4cute5tupleIJiiiiEEENS1_10collective13CollectiveMmaINS1_34MainloopSm90TmaGmmaWarpSpecializedILi37ENS5_IJNS4_1CILi1EEESB_SB_EEENS1_32KernelTmaWarpSpecializedPingpongEEENS5_IJNSA_ILi64EEENSA_ILi128EEENSA_ILi32EEEEEEaNS5_IJlSB_lEEEaSJ_NS4_8TiledMMAINS4_8MMA_AtomIJNS4_4SM904GMMA27MMA_64x128x32_S32S8S8_SS_TNEEEENS4_6LayoutISC_NS5_IJNSA_ILi0EEESR_SR_EEEEENS5_IJNS4_10UnderscoreESU_SU_EEEEENS4_13SM90_TMA_LOADENS4_14ComposedLayoutINS4_7SwizzleILi1ELi4ELi3EEENS4_18smem_ptr_flag_bitsILi8EEENSQ_INS5_IJNSA_ILi8EEESH_EEENS5_IJSH_SB_EEEEEEEvNS4_8identityESX_S17_vS18_EENS_8epilogue10collective6detail29Sm90TmaWarpSpecializedAdapterINS1B_15DefaultEpilogueIaSJ_SJ_NS1A_6thread17LinearCombinationIaLi1EiiLNS1F_9ScaleType4KindE0ELNS_15FloatRoundStyleE2EaEENS1_15EpilogueDefaultEEEEEvvEEEEvNT_6ParamsE)
	.align		4
        /*000c*/ 	.word	index@(__assertfail)
	.align		4
        /*0010*/ 	.word	0x00000000
	.align		4
        /*0014*/ 	.word	0xfffffffe
	.align		4
        /*0018*/ 	.word	0x00000000
	.align		4
        /*001c*/ 	.word	0xfffffffd
	.align		4
        /*0020*/ 	.word	0x00000000
	.align		4
        /*0024*/ 	.word	0xfffffffc


//--------------------- .nv.constant4             --------------------------
	.section	.nv.constant4,"a",@progbits
	.align	8
	.align		8
.nv.constant4:
        /*0000*/ 	.dword	__assertfail
	.align		8
        /*0008*/ 	.dword	__unnamed_1
	.align		8
        /*0010*/ 	.dword	_ZN40_INTERNAL_647f8fd6_4_k_cu_36067a55_291014cuda3std3__45__cpo5beginE
	.align		8
        /*0018*/ 	.dword	_ZN40_INTERNAL_647f8fd6_4_k_cu_36067a55_291014cuda3std3__45__cpo3endE
	.align		8
        /*0020*/ 	.dword	_ZN40_INTERNAL_647f8fd6_4_k_cu_36067a55_291014cuda3std3__45__cpo6cbeginE
	.align		8
        /*0028*/ 	.dword	_ZN40_INTERNAL_647f8fd6_4_k_cu_36067a55_291014cuda3std3__45__cpo4cendE
	.align		8
        /*0030*/ 	.dword	_ZN40_INTERNAL_647f8fd6_4_k_cu_36067a55_291014cuda3std3__442_GLOBAL__N__647f8fd6_4_k_cu_36067a55_291016ignoreE
	.align		8
        /*0038*/ 	.dword	_ZN40_INTERNAL_647f8fd6_4_k_cu_36067a55_291014cuda3std3__419piecewise_constructE
	.align		8
        /*0040*/ 	.dword	_ZN40_INTERNAL_647f8fd6_4_k_cu_36067a55_291014cuda3std3__48in_placeE
	.align		8
        /*0048*/ 	.dword	_ZN40_INTERNAL_647f8fd6_4_k_cu_36067a55_291014cuda3std6ranges3__45__cpo4swapE
	.align		8
        /*0050*/ 	.dword	_ZN40_INTERNAL_647f8fd6_4_k_cu_36067a55_291014cuda3std6ranges3__45__cpo9iter_moveE
	.align		8
        /*0058*/ 	.dword	_ZN40_INTERNAL_647f8fd6_4_k_cu_36067a55_291014cute7productE
	.align		8
        /*0060*/ 	.dword	_ZN40_INTERNAL_647f8fd6_4_k_cu_36067a55_291014cute1_E
	.align		8
        /*0068*/ 	.dword	$str$22
	.align		8
        /*0070*/ 	.dword	$str$23


//--------------------- .text._ZN7cutlass13device_kernelINS_4gemm6kernel13GemmUniversalIN4cute5tupleIJiiiiEEENS1_10collective13CollectiveMmaINS1_34MainloopSm90TmaGmmaWarpSpecializedILi37ENS5_IJNS4_1CILi1EEESB_SB_EEENS1_32KernelTmaWarpSpecializedPingpongEEENS5_IJNSA_ILi64EEENSA_ILi128EEENSA_ILi32EEEEEEaNS5_IJlSB_lEEEaSJ_NS4_8TiledMMAINS4_8MMA_AtomIJNS4_4SM904GMMA27MMA_64x128x32_S32S8S8_SS_TNEEEENS4_6LayoutISC_NS5_IJNSA_ILi0EEESR_SR_EEEEENS5_IJNS4_10UnderscoreESU_SU_EEEEENS4_13SM90_TMA_LOADENS4_14ComposedLayoutINS4_7SwizzleILi1ELi4ELi3EEENS4_18smem_ptr_flag_bitsILi8EEENSQ_INS5_IJNSA_ILi8EEESH_EEENS5_IJSH_SB_EEEEEEEvNS4_8identityESX_S17_vS18_EENS_8epilogue10collective6detail29Sm90TmaWarpSpecializedAdapterINS1B_15DefaultEpilogueIaSJ_SJ_NS1A_6thread17LinearCombinationIaLi1EiiLNS1F_9ScaleType4KindE0ELNS_15FloatRoundStyleE2EaEENS1_15EpilogueDefaultEEEEEvvEEEEvNT_6ParamsE --------------------------
	.section	.text._ZN7cutlass13device_kernelINS_4gemm6kernel13GemmUniversalIN4cute5tupleIJiiiiEEENS1_10collective13CollectiveMmaINS1_34MainloopSm90TmaGmmaWarpSpecializedILi37ENS5_IJNS4_1CILi1EEESB_SB_EEENS1_32KernelTmaWarpSpecializedPingpongEEENS5_IJNSA_ILi64EEENSA_ILi128EEENSA_ILi32EEEEEEaNS5_IJlSB_lEEEaSJ_NS4_8TiledMMAINS4_8MMA_AtomIJNS4_4SM904GMMA27MMA_64x128x32_S32S8S8_SS_TNEEEENS4_6LayoutISC_NS5_IJNSA_ILi0EEESR_SR_EEEEENS5_IJNS4_10UnderscoreESU_SU_EEEEENS4_13SM90_TMA_LOADENS4_14ComposedLayoutINS4_7SwizzleILi1ELi4ELi3EEENS4_18smem_ptr_flag_bitsILi8EEENSQ_INS5_IJNSA_ILi8EEESH_EEENS5_IJSH_SB_EEEEEEEvNS4_8identityESX_S17_vS18_EENS_8epilogue10collective6detail29Sm90TmaWarpSpecializedAdapterINS1B_15DefaultEpilogueIaSJ_SJ_NS1A_6thread17LinearCombinationIaLi1EiiLNS1F_9ScaleType4KindE0ELNS_15FloatRoundStyleE2EaEENS1_15EpilogueDefaultEEEEEvvEEEEvNT_6ParamsE,"ax",@progbits
	.align	128
.text._ZN7cutlass13device_kernelINS_4gemm6kernel13GemmUniversalIN4cute5tupleIJiiiiEEENS1_10collective13CollectiveMmaINS1_34MainloopSm90TmaGmmaWarpSpecializedILi37ENS5_IJNS4_1CILi1EEESB_SB_EEENS1_32KernelTmaWarpSpecializedPingpongEEENS5_IJNSA_ILi64EEENSA_ILi128EEENSA_ILi32EEEEEEaNS5_IJlSB_lEEEaSJ_NS4_8TiledMMAINS4_8MMA_AtomIJNS4_4SM904GMMA27MMA_64x128x32_S32S8S8_SS_TNEEEENS4_6LayoutISC_NS5_IJNSA_ILi0EEESR_SR_EEEEENS5_IJNS4_10UnderscoreESU_SU_EEEEENS4_13SM90_TMA_LOADENS4_14ComposedLayoutINS4_7SwizzleILi1ELi4ELi3EEENS4_18smem_ptr_flag_bitsILi8EEENSQ_INS5_IJNSA_ILi8EEESH_EEENS5_IJSH_SB_EEEEEEEvNS4_8identityESX_S17_vS18_EENS_8epilogue10collective6detail29Sm90TmaWarpSpecializedAdapterINS1B_15DefaultEpilogueIaSJ_SJ_NS1A_6thread17LinearCombinationIaLi1EiiLNS1F_9ScaleType4KindE0ELNS_15FloatRoundStyleE2EaEENS1_15EpilogueDefaultEEEEEvvEEEEvNT_6ParamsE:
        .type           _ZN7cutlass13device_kernelINS_4gemm6kernel13GemmUniversalIN4cute5tupleIJiiiiEEENS1_10collective13CollectiveMmaINS1_34MainloopSm90TmaGmmaWarpSpecializedILi37ENS5_IJNS4_1CILi1EEESB_SB_EEENS1_32KernelTmaWarpSpecializedPingpongEEENS5_IJNSA_ILi64EEENSA_ILi128EEENSA_ILi32EEEEEEaNS5_IJlSB_lEEEaSJ_NS4_8TiledMMAINS4_8MMA_AtomIJNS4_4SM904GMMA27MMA_64x128x32_S32S8S8_SS_TNEEEENS4_6LayoutISC_NS5_IJNSA_ILi0EEESR_SR_EEEEENS5_IJNS4_10UnderscoreESU_SU_EEEEENS4_13SM90_TMA_LOADENS4_14ComposedLayoutINS4_7SwizzleILi1ELi4ELi3EEENS4_18smem_ptr_flag_bitsILi8EEENSQ_INS5_IJNSA_ILi8EEESH_EEENS5_IJSH_SB_EEEEEEEvNS4_8identityESX_S17_vS18_EENS_8epilogue10collective6detail29Sm90TmaWarpSpecializedAdapterINS1B_15DefaultEpilogueIaSJ_SJ_NS1A_6thread17LinearCombinationIaLi1EiiLNS1F_9ScaleType4KindE0ELNS_15FloatRoundStyleE2EaEENS1_15EpilogueDefaultEEEEEvvEEEEvNT_6ParamsE,@function
        .size           _ZN7cutlass13device_kernelINS_4gemm6kernel13GemmUniversalIN4cute5tupleIJiiiiEEENS1_10collective13CollectiveMmaINS1_34MainloopSm90TmaGmmaWarpSpecializedILi37ENS5_IJNS4_1CILi1EEESB_SB_EEENS1_32KernelTmaWarpSpecializedPingpongEEENS5_IJNSA_ILi64EEENSA_ILi128EEENSA_ILi32EEEEEEaNS5_IJlSB_lEEEaSJ_NS4_8TiledMMAINS4_8MMA_AtomIJNS4_4SM904GMMA27MMA_64x128x32_S32S8S8_SS_TNEEEENS4_6LayoutISC_NS5_IJNSA_ILi0EEESR_SR_EEEEENS5_IJNS4_10UnderscoreESU_SU_EEEEENS4_13SM90_TMA_LOADENS4_14ComposedLayoutINS4_7SwizzleILi1ELi4ELi3EEENS4_18smem_ptr_flag_bitsILi8EEENSQ_INS5_IJNSA_ILi8EEESH_EEENS5_IJSH_SB_EEEEEEEvNS4_8identityESX_S17_vS18_EENS_8epilogue10collective6detail29Sm90TmaWarpSpecializedAdapterINS1B_15DefaultEpilogueIaSJ_SJ_NS1A_6thread17LinearCombinationIaLi1EiiLNS1F_9ScaleType4KindE0ELNS_15FloatRoundStyleE2EaEENS1_15EpilogueDefaultEEEEEvvEEEEvNT_6ParamsE,(.L_x_268 - _ZN7cutlass13device_kernelINS_4gemm6kernel13GemmUniversalIN4cute5tupleIJiiiiEEENS1_10collective13CollectiveMmaINS1_34MainloopSm90TmaGmmaWarpSpecializedILi37ENS5_IJNS4_1CILi1EEESB_SB_EEENS1_32KernelTmaWarpSpecializedPingpongEEENS5_IJNSA_ILi64EEENSA_ILi128EEENSA_ILi32EEEEEEaNS5_IJlSB_lEEEaSJ_NS4_8TiledMMAINS4_8MMA_AtomIJNS4_4SM904GMMA27MMA_64x128x32_S32S8S8_SS_TNEEEENS4_6LayoutISC_NS5_IJNSA_ILi0EEESR_SR_EEEEENS5_IJNS4_10UnderscoreESU_SU_EEEEENS4_13SM90_TMA_LOADENS4_14ComposedLayoutINS4_7SwizzleILi1ELi4ELi3EEENS4_18smem_ptr_flag_bitsILi8EEENSQ_INS5_IJNSA_ILi8EEESH_EEENS5_IJSH_SB_EEEEEEEvNS4_8identityESX_S17_vS18_EENS_8epilogue10collective6detail29Sm90TmaWarpSpecializedAdapterINS1B_15DefaultEpilogueIaSJ_SJ_NS1A_6thread17LinearCombinationIaLi1EiiLNS1F_9ScaleType4KindE0ELNS_15FloatRoundStyleE2EaEENS1_15EpilogueDefaultEEEEEvvEEEEvNT_6ParamsE)
        .other          _ZN7cutlass13device_kernelINS_4gemm6kernel13GemmUniversalIN4cute5tupleIJiiiiEEENS1_10collective13CollectiveMmaINS1_34MainloopSm90TmaGmmaWarpSpecializedILi37ENS5_IJNS4_1CILi1EEESB_SB_EEENS1_32KernelTmaWarpSpecializedPingpongEEENS5_IJNSA_ILi64EEENSA_ILi128EEENSA_ILi32EEEEEEaNS5_IJlSB_lEEEaSJ_NS4_8TiledMMAINS4_8MMA_AtomIJNS4_4SM904GMMA27MMA_64x128x32_S32S8S8_SS_TNEEEENS4_6LayoutISC_NS5_IJNSA_ILi0EEESR_SR_EEEEENS5_IJNS4_10UnderscoreESU_SU_EEEEENS4_13SM90_TMA_LOADENS4_14ComposedLayoutINS4_7SwizzleILi1ELi4ELi3EEENS4_18smem_ptr_flag_bitsILi8EEENSQ_INS5_IJNSA_ILi8EEESH_EEENS5_IJSH_SB_EEEEEEEvNS4_8identityESX_S17_vS18_EENS_8epilogue10collective6detail29Sm90TmaWarpSpecializedAdapterINS1B_15DefaultEpilogueIaSJ_SJ_NS1A_6thread17LinearCombinationIaLi1EiiLNS1F_9ScaleType4KindE0ELNS_15FloatRoundStyleE2EaEENS1_15EpilogueDefaultEEEEEvvEEEEvNT_6ParamsE,@"STO_CUDA_ENTRY STV_DEFAULT"
_ZN7cutlass13device_kernelINS_4gemm6kernel13GemmUniversalIN4cute5tupleIJiiiiEEENS1_10collective13CollectiveMmaINS1_34MainloopSm90TmaGmmaWarpSpecializedILi37ENS5_IJNS4_1CILi1EEESB_SB_EEENS1_32KernelTmaWarpSpecializedPingpongEEENS5_IJNSA_ILi64EEENSA_ILi128EEENSA_ILi32EEEEEEaNS5_IJlSB_lEEEaSJ_NS4_8TiledMMAINS4_8MMA_AtomIJNS4_4SM904GMMA27MMA_64x128x32_S32S8S8_SS_TNEEEENS4_6LayoutISC_NS5_IJNSA_ILi0EEESR_SR_EEEEENS5_IJNS4_10UnderscoreESU_SU_EEEEENS4_13SM90_TMA_LOADENS4_14ComposedLayoutINS4_7SwizzleILi1ELi4ELi3EEENS4_18smem_ptr_flag_bitsILi8EEENSQ_INS5_IJNSA_ILi8EEESH_EEENS5_IJSH_SB_EEEEEEEvNS4_8identityESX_S17_vS18_EENS_8epilogue10collective6detail29Sm90TmaWarpSpecializedAdapterINS1B_15DefaultEpilogueIaSJ_SJ_NS1A_6thread17LinearCombinationIaLi1EiiLNS1F_9ScaleType4KindE0ELNS_15FloatRoundStyleE2EaEENS1_15EpilogueDefaultEEEEEvvEEEEvNT_6ParamsE:
[----:B------:R-:W0:Y:S02]  /*0000*/  LDC R1, c[0x0][0x28] ;  /* 0x00000a00ff017b82 */ /* 0x000e240000000800 */
[----:B0-----:R-:W-:Y:S01]  /*0010*/  VIADD R1, R1, 0xfffffff8 ;  /* 0xfffffff801017836 */ /* 0x001fe20000000000 */
[----:B------:R-:W0:Y:S01]  /*0020*/  S2R R5, SR_TID.X ;  /* 0x0000000000057919 */ /* 0x000e220000002100 */
[----:B------:R-:W-:Y:S01]  /*0030*/  ELECT P0, URZ, PT ;  /* 0x00000000003f782f */ /* 0x000fe20003800000 */
[----:B------:R-:W-:Y:S01]  /*0040*/  BSSY B0, `(.L_x_0) ;  /* 0x000000f000007945 */ /* 0x000fe20003800000 */
[--C-:B0-----:R-:W-:Y:S02]  /*0050*/  SHF.R.U32.HI R0, RZ, 0x5, R5.reuse ;  /* 0x00000005ff007819 */ /* 0x101fe40000011605 */
[----:B------:R-:W-:-:S03]  /*0060*/  SHF.R.U32.HI R4, RZ, 0x7, R5 ;  /* 0x00000007ff047819 */ /* 0x000fc60000011605 */
[----:B------:R-:W0:Y:S04]  /*0070*/  SHFL.IDX PT, R2, R0, RZ, 0x1f ;  /* 0x00001fff00027589 */ /* 0x000e2800000e0000 */
[----:B------:R1:W2:Y:S01]  /*0080*/  SHFL.IDX PT, R7, R4, RZ, 0x1f ;  /* 0x00001fff04077589 */ /* 0x0002a200000e0000 */
[----:B0-----:R-:W-:-:S13]  /*0090*/  ISETP.NE.OR P0, PT, R2, RZ, !P0 ;  /* 0x000000ff0200720c */ /* 0x001fda0004705670 */
[----:B-12---:R-:W-:Y:S05]  /*00a0*/  @P0 BRA `(.L_x_1) ;  /* 0x0000000000200947 */ /* 0x006fea0003800000 */
[----:B------:R-:W-:Y:S02]  /*00b0*/  ULDC.64 UR4, c[0x0][0x198] ;  /* 0x0000660000047ab9 */ /* 0x000fe40000000a00 */
[----:B------:R-:W-:Y:S02]  /*00c0*/  UIADD3 UR6, UP0, UR4, 0xf0, URZ ;  /* 0x000000f004067890 */ /* 0x000fe4000ff1e03f */
[----:B------:R-:W-:Y:S02]  /*00d0*/  UIADD3 UR4, UP1, UR4, 0x1f0, URZ ;  /* 0x000001f004047890 */ /* 0x000fe4000ff3e03f */
[----:B------:R-:W-:Y:S02]  /*00e0*/  UIADD3.X UR7, URZ, UR5, URZ, UP0, !UPT ;  /* 0x000000053f077290 */ /* 0x000fe400087fe43f */
[----:B------:R-:W-:-:S07]  /*00f0*/  UIADD3.X UR5, URZ, UR5, URZ, UP1, !UPT ;  /* 0x000000053f057290 */ /* 0x000fce0008ffe43f */
[----:B------:R0:W-:Y:S02]  /*0100*/  UTMACCTL.PF [UR6] ;  /* 0x00000000060079b9 */ /* 0x0001e40008040000 */
[----:B------:R0:W-:Y:S02]  /*0110*/  UTMACCTL.PF [UR4] ;  /* 0x00000000040079b9 */ /* 0x0001e40008040000 */
[----:B0-----:R-:W-:Y:S01]  /*0120*/  NOP ;  /* 0x0000000000007918 */ /* 0x001fe20000000000 */
.L_x_1:
[----:B------:R-:W-:Y:S05]  /*0130*/  BSYNC B0 ;  /* 0x0000000000007941 */ /* 0x000fea0003800000 */
.L_x_0:
[----:B------:R-:W0:Y:S02]  /*0140*/  SHFL.IDX PT, R3, R0, RZ, 0x1f ;  /* 0x00001fff00037589 */ /* 0x000e2400000e0000 */
[----:B0-----:R-:W-:-:S13]  /*0150*/  ISETP.NE.AND P0, PT, R3, RZ, PT ;  /* 0x000000ff0300720c */ /* 0x001fda0003f05270 */
[----:B------:R-:W-:Y:S05]  /*0160*/  @P0 BRA `(.L_x_2) ;  /* 0x00000004006c0947 */ /* 0x000fea0003800000 */
[----:B------:R-:W-:Y:S01]  /*0170*/  ELECT P0, URZ, PT ;  /* 0x00000000003f782f */ /* 0x000fe20003800000 */
[----:B------:R-:W-:-:S12]  /*0180*/  BSSY B0, `(.L_x_2) ;  /* 0x0000059000007945 */ /* 0x000fd80003800000 */
[----:B------:R-:W-:Y:S05]  /*0190*/  @!P0 BRA `(.L_x_3) ;  /* 0x00000004005c8947 */ /* 0x000fea0003800000 */
[----:B------:R-:W0:Y:S01]  /*01a0*/  S2UR UR8, SR_CgaCtaId ;  /* 0x00000000000879c3 */ /* 0x000e220000008800 */
[----:B------:R-:W-:Y:S01]  /*01b0*/  UMOV UR4, 0x400 ;  /* 0x0000040000047882 */ /* 0x000fe20000000000 */
[----:B------:R-:W-:Y:S01]  /*01c0*/  UMOV UR5, 0x1 ;  /* 0x0000000100057882 */ /* 0x000fe20000000000 */
[----:B------:R-:W-:Y:S02]  /*01d0*/  UMOV UR6, 0x80 ;  /* 0x0000008000067882 */ /* 0x000fe40000000000 */
[----:B------:R-:W-:-:S04]  /*01e0*/  UIADD3 UR6, -UR6, 0x100000, URZ ;  /* 0x0010000006067890 */ /* 0x000fc8000fffe13f */
[----:B------:R-:W-:Y:S02]  /*01f0*/  USHF.L.U32 UR7, UR6, 0xb, URZ ;  /* 0x0000000b06077899 */ /* 0x000fe4000800063f */
[----:B------:R-:W-:Y:S02]  /*0200*/  USHF.L.U32 UR6, UR6, 0x1, URZ ;  /* 0x0000000106067899 */ /* 0x000fe4000800063f */
[----:B0-----:R-:W-:Y:S02]  /*0210*/  ULEA UR8, UR8, UR4, 0x18 ;  /* 0x0000000408087291 */ /* 0x001fe4000f8ec03f */
[----:B------:R-:W-:-:S04]  /*0220*/  UIADD3 UR4, -UR5, 0x100000, URZ ;  /* 0x0010000005047890 */ /* 0x000fc8000fffe13f */
[----:B------:R-:W-:Y:S02]  /*0230*/  USHF.L.U32 UR5, UR4, 0xb, URZ ;  /* 0x0000000b04057899 */ /* 0x000fe4000800063f */
[----:B------:R-:W-:Y:S01]  /*0240*/  USHF.L.U32 UR4, UR4, 0x1, URZ ;  /* 0x0000000104047899 */ /* 0x000fe2000800063f */
[----:B------:R-:W0:Y:S11]  /*0250*/  FENCE.VIEW.ASYNC.S ;  /* 0x00000000000073c6 */ /* 0x000e360000000000 */
[----:B0-----:R0:W1:Y:S01]  /*0260*/  SYNCS.EXCH.64 URZ, [UR8], UR4 ;  /* 0x00000004083f75b2 */ /* 0x0010620008000100 */
[----:B------:R0:W2:Y:S01]  /*0270*/  SYNCS.EXCH.64 URZ, [UR8+0x128], UR6 ;  /* 0x00012806083f75b2 */ /* 0x0000a20008000100 */
[----:B------:R0:W3:Y:S01]  /*0280*/  SYNCS.EXCH.64 URZ, [UR8+0x8], UR4 ;  /* 0x00000804083f75b2 */ /* 0x0000e20008000100 */
[----:B------:R0:W4:Y:S01]  /*0290*/  SYNCS.EXCH.64 URZ, [UR8+0x130], UR6 ;  /* 0x00013006083f75b2 */ /* 0x0001220008000100 */
[----:B------:R0:W0:Y:S01]  /*02a0*/  SYNCS.EXCH.64 URZ, [UR8+0x10], UR4 ;  /* 0x00001004083f75b2 */ /* 0x0000220008000100 */
        /* <DEDUP_REMOVED lines=69> */
[----:B-1234-:R-:W-:Y:S01]  /*0700*/  NOP ;  /* 0x0000000000007918 */ /* 0x01efe20000000000 */
.L_x_3:
[----:B0-----:R-:W-:Y:S05]  /*0710*/  BSYNC B0 ;  /* 0x0000000000007941 */ /* 0x001fea0003800000 */
.L_x_2:
[----:B------:R-:W0:Y:S01]  /*0720*/  SHFL.IDX PT, R6, R0, RZ, 0x1f ;  /* 0x00001fff00067589 */ /* 0x000e2200000e0000 */
[----:B------:R-:W-:Y:S01]  /*0730*/  ELECT P0, URZ, PT ;  /* 0x00000000003f782f */ /* 0x000fe20003800000 */
[----:B------:R-:W-:Y:S01]  /*0740*/  NOP ;  /* 0x0000000000007918 */ /* 0x000fe20000000000 */
[----:B------:R-:W-:Y:S01]  /*0750*/  ELECT P1, URZ, PT ;  /* 0x00000000003f782f */ /* 0x000fe20003820000 */
[----:B------:R1:W2:Y:S01]  /*0760*/  SHFL.IDX PT, R3, R0, RZ, 0x1f ;  /* 0x00001fff00037589 */ /* 0x0002a200000e0000 */
[----:B------:R-:W-:Y:S01]  /*0770*/  UMOV UR4, 0x20 ;  /* 0x0000002000047882 */ /* 0x000fe20000000000 */
[----:B------:R-:W-:Y:S01]  /*0780*/  UMOV UR11, 0x80 ;  /* 0x00000080000b7882 */ /* 0x000fe20000000000 */
[----:B------:R-:W-:Y:S01]  /*0790*/  NOP ;  /* 0x0000000000007918 */ /* 0x000fe20000000000 */
[----:B------:R-:W3:Y:S01]  /*07a0*/  SHFL.IDX PT, R4, R4, RZ, 0x1f ;  /* 0x00001fff04047589 */ /* 0x000ee200000e0000 */
[C---:B------:R-:W-:Y:S01]  /*07b0*/  VIADD R31, R7.reuse, 0xffffffff ;  /* 0xffffffff071f7836 */ /* 0x040fe20000000000 */
[----:B------:R-:W-:Y:S01]  /*07c0*/  ULDC.64 UR36, c[0x0][0x208] ;  /* 0x0000820000247ab9 */ /* 0x000fe20000000a00 */
[----:B------:R-:W-:-:S02]  /*07d0*/  ISETP.NE.AND P2, PT, R7, RZ, PT ;  /* 0x000000ff0700720c */ /* 0x000fc40003f45270 */
[----:B-1----:R-:W-:Y:S02]  /*07e0*/  SHF.R.S32.HI R0, RZ, 0x1f, R5 ;  /* 0x0000001fff007819 */ /* 0x002fe40000011405 */
[----:B------:R-:W-:Y:S02]  /*07f0*/  ISETP.GE.U32.AND P3, PT, R31, 0x2, PT ;  /* 0x000000021f00780c */ /* 0x000fe40003f66070 */
[----:B------:R-:W-:-:S04]  /*0800*/  LEA.HI R0, R0, R5, RZ, 0x7 ;  /* 0x0000000500007211 */ /* 0x000fc800078f38ff */
[----:B------:R-:W-:Y:S02]  /*0810*/  LOP3.LUT R0, R0, 0xffffff80, RZ, 0xc0, !PT ;  /* 0xffffff8000007812 */ /* 0x000fe400078ec0ff */
[----:B0-----:R-:W-:Y:S02]  /*0820*/  ISETP.NE.OR P0, PT, R6, RZ, !P0 ;  /* 0x000000ff0600720c */ /* 0x001fe40004705670 */
[----:B--2---:R-:W-:Y:S02]  /*0830*/  ISETP.NE.OR P1, PT, R3, RZ, !P1 ;  /* 0x000000ff0300720c */ /* 0x004fe40004f25670 */
[----:B------:R-:W-:Y:S02]  /*0840*/  SHF.R.S32.HI R3, RZ, 0x1f, R2 ;  /* 0x0000001fff037819 */ /* 0x000fe40000011402 */
[----:B---3--:R-:W-:Y:S01]  /*0850*/  R2UR UR43, R4 ;  /* 0x00000000042b72ca */ /* 0x008fe200000e0000 */
[----:B------:R-:W-:Y:S01]  /*0860*/  IMAD.IADD R4, R5, 0x1, -R0 ;  /* 0x0000000105047824 */ /* 0x000fe200078e0a00 */
[----:B------:R-:W-:-:S05]  /*0870*/  LEA.HI R3, R3, R2, RZ, 0x2 ;  /* 0x0000000203037211 */ /* 0x000fca00078f10ff */
[----:B------:R-:W-:Y:S01]  /*0880*/  VOTEU.ALL UP0, P0 ;  /* 0x00000000003f7886 */ /* 0x000fe20000000000 */
[----:B------:R-:W-:Y:S01]  /*0890*/  LOP3.LUT R3, R3, 0xfffffffc, RZ, 0xc0, !PT ;  /* 0xfffffffc03037812 */ /* 0x000fe200078ec0ff */
[----:B------:R-:W-:-:S03]  /*08a0*/  VOTEU.ALL UP1, P1 ;  /* 0x00000000003f7886 */ /* 0x000fc60000820000 */
[----:B------:R-:W0:Y:S01]  /*08b0*/  @!UP0 S2UR UR7, SR_CgaCtaId ;  /* 0x00000000000789c3 */ /* 0x000e220000008800 */
[----:B------:R-:W-:Y:S01]  /*08c0*/  @!UP0 UMOV UR6, 0x400 ;  /* 0x0000040000068882 */ /* 0x000fe20000000000 */
[----:B------:R-:W-:-:S04]  /*08d0*/  @!UP0 UIADD3 UR4, -UR4, 0x100000, URZ ;  /* 0x0010000004048890 */ /* 0x000fc8000fffe13f */
[----:B------:R-:W-:Y:S02]  /*08e0*/  @!UP0 USHF.L.U32 UR5, UR4, 0xb, URZ ;  /* 0x0000000b04058899 */ /* 0x000fe4000800063f */
[----:B------:R-:W-:Y:S01]  /*08f0*/  @!UP0 USHF.L.U32 UR4, UR4, 0x1, URZ ;  /* 0x0000000104048899 */ /* 0x000fe2000800063f */
[----:B------:R-:W-:Y:S01]  /*0900*/  IMAD.IADD R14, R2, 0x1, -R3 ;  /* 0x00000001020e7824 */ /* 0x000fe200078e0a03 */
[----:B------:R-:W-:Y:S01]  /*0910*/  @!UP1 UMOV UR9, 0x400 ;  /* 0x0000040000099882 */ /* 0x000fe20000000000 */
[----:B------:R-:W-:Y:S01]  /*0920*/  VOTEU.ALL UP2, P1 ;  /* 0x00000000003f7886 */ /* 0x000fe20000840000 */
[----:B------:R-:W-:Y:S01]  /*0930*/  VOTEU.ALL UP3, P1 ;  /* 0x00000000003f7886 */ /* 0x000fe20000860000 */
[----:B------:R-:W-:Y:S01]  /*0940*/  VOTEU.ALL UP4, P1 ;  /* 0x00000000003f7886 */ /* 0x000fe20000880000 */
[----:B------:R-:W1:Y:S01]  /*0950*/  @!UP1 S2UR UR10, SR_CgaCtaId ;  /* 0x00000000000a99c3 */ /* 0x000e620000008800 */
[----:B------:R-:W-:Y:S01]  /*0960*/  VOTEU.ALL UP5, P1 ;  /* 0x00000000003f7886 */ /* 0x000fe200008a0000 */
[----:B0-----:R-:W-:-:S02]  /*0970*/  @!UP0 ULEA UR8, UR7, UR6, 0x18 ;  /* 0x0000000607088291 */ /* 0x001fc4000f8ec03f */
[----:B------:R-:W-:-:S04]  /*0980*/  @!UP1 UIADD3 UR6, -UR11, 0x100000, URZ ;  /* 0x001000000b069890 */ /* 0x000fc8000fffe13f */
[----:B------:R-:W-:Y:S02]  /*0990*/  @!UP1 USHF.L.U32 UR7, UR6, 0xb, URZ ;  /* 0x0000000b06079899 */ /* 0x000fe4000800063f */
[----:B------:R-:W-:Y:S01]  /*09a0*/  @!UP1 USHF.L.U32 UR6, UR6, 0x1, URZ ;  /* 0x0000000106069899 */ /* 0x000fe2000800063f */
[----:B------:R-:W-:Y:S01]  /*09b0*/  VOTEU.ALL UP0, P0 ;  /* 0x00000000003f7886 */ /* 0x000fe20000000000 */
[----:B-1----:R-:W-:Y:S01]  /*09c0*/  @!UP1 ULEA UR9, UR10, UR9, 0x18 ;  /* 0x000000090a099291 */ /* 0x002fe2000f8ec03f */
[----:B------:R-:W-:Y:S02]  /*09d0*/  VOTEU.ALL UP1, P0 ;  /* 0x00000000003f7886 */ /* 0x000fe40000020000 */
[----:B------:R-:W-:Y:S01]  /*09e0*/  ULDC.64 UR10, c[0x0][0x598] ;  /* 0x00016600000a7ab9 */ /* 0x000fe20000000a00 */
[----:B------:R-:W-:Y:S01]  /*09f0*/  ISETP.NE.AND P0, PT, R14, 0x3, PT ;  /* 0x000000030e00780c */ /* 0x000fe20003f05270 */
[----:B------:R-:W0:Y:S02]  /*0a00*/  FENCE.VIEW.ASYNC.S ;  /* 0x00000000000073c6 */ /* 0x000e240000000000 */
[----:B0-----:R0:W1:Y:S01]  /*0a10*/  @!UP0 SYNCS.EXCH.64 URZ, [UR8+0x280], UR4 ;  /* 0x00028004083f85b2 */ /* 0x0010620008000100 */
[----:B------:R-:W-:-:S02]  /*0a20*/  ISETP.NE.U32.AND P1, PT, RZ, UR10, PT ;  /* 0x0000000aff007c0c */ /* 0x000fc4000bf25070 */
[----:B------:R-:W-:Y:S02]  /*0a30*/  ISETP.EQ.OR P0, PT, R14, RZ, !P0 ;  /* 0x000000ff0e00720c */ /* 0x000fe40004702670 */
[----:B------:R-:W-:Y:S02]  /*0a40*/  ISETP.NE.AND.EX P1, PT, RZ, UR11, PT, P1 ;  /* 0x0000000bff007c0c */ /* 0x000fe4000bf25310 */
[----:B------:R-:W-:-:S04]  /*0a50*/  ISETP.EQ.AND P0, PT, R7, RZ, P0 ;  /* 0x000000ff0700720c */ /* 0x000fc80000702270 */
[----:B------:R-:W-:-:S04]  /*0a60*/  SEL R23, RZ, 0x1, !P0 ;  /* 0x00000001ff177807 */ /* 0x000fc80004000000 */
[----:B------:R-:W-:Y:S01]  /*0a70*/  SEL R23, R23, 0x2, P3 ;  /* 0x0000000217177807 */ /* 0x000fe20001800000 */
[----:B------:R0:W1:Y:S01]  /*0a80*/  @!UP1 SYNCS.EXCH.64 URZ, [UR8+0x288], UR4 ;  /* 0x00028804083f95b2 */ /* 0x0000620008000100 */
[----:B------:R-:W-:Y:S01]  /*0a90*/  NOP ;  /* 0x0000000000007918 */ /* 0x000fe20000000000 */
[----:B------:R0:W1:Y:S01]  /*0aa0*/  @!UP2 SYNCS.EXCH.64 URZ, [UR9+0x260], UR6 ;  /* 0x00026006093fa5b2 */ /* 0x0000620008000100 */
[----:B------:R0:W1:Y:S01]  /*0ab0*/  @!UP3 SYNCS.EXCH.64 URZ, [UR9+0x268], UR6 ;  /* 0x00026806093fb5b2 */ /* 0x0000620008000100 */
[----:B------:R0:W1:Y:S01]  /*0ac0*/  @!UP4 SYNCS.EXCH.64 URZ, [UR9+0x270], UR6 ;  /* 0x00027006093fc5b2 */ /* 0x0000620008000100 */
[----:B------:R0:W1:Y:S01]  /*0ad0*/  @!UP5 SYNCS.EXCH.64 URZ, [UR9+0x278], UR6 ;  /* 0x00027806093fd5b2 */ /* 0x0000620008000100 */
[----:B------:R-:W-:Y:S01]  /*0ae0*/  NOP ;  /* 0x0000000000007918 */ /* 0x000fe20000000000 */
[----:B-1----:R-:W-:Y:S06]  /*0af0*/  BAR.SYNC.DEFER_BLOCKING 0x0 ;  /* 0x0000000000007b1d */ /* 0x002fec0000010000 */
[----:B0-----:R-:W-:Y:S05]  /*0b00*/  @!P1 BRA `(.L_x_4) ;  /* 0x00000000001c9947 */ /* 0x001fea0003800000 */
[----:B------:R-:W0:Y:S02]  /*0b10*/  LDC.64 R2, c[0x0][0x598] ;  /* 0x00016600ff027b82 */ /* 0x000e240000000a00 */
[----:B0-----:R-:W2:Y:S02]  /*0b20*/  LDG.E.64 R2, desc[UR36][R2.64] ;  /* 0x0000002402027981 */ /* 0x001ea4000c1e1b00 */
[----:B--2---:R-:W-:-:S04]  /*0b30*/  ISETP.NE.U32.AND P0, PT, R2, RZ, PT ;  /* 0x000000ff0200720c */ /* 0x004fc80003f05070 */
[----:B------:R-:W-:-:S13]  /*0b40*/  ISETP.NE.AND.EX P0, PT, R3, RZ, PT, P0 ;  /* 0x000000ff0300720c */ /* 0x000fda0003f05300 */
[----:B------:R-:W-:Y:S05]  /*0b50*/  @!P0 BRA `(.L_x_4) ;  /* 0x0000000000088947 */ /* 0x000fea0003800000 */
[----:B------:R1:W5:Y:S01]  /*0b60*/  LD.E R88, desc[UR36][R2.64] ;  /* 0x0000002402587980 */ /* 0x000362000c101900 */
[----:B------:R-:W-:Y:S05]  /*0b70*/  BRA `(.L_x_5) ;  /* 0x0000000000247947 */ /* 0x000fea0003800000 */
.L_x_4:
[----:B------:R-:W-:Y:S02]  /*0b80*/  ULDC.64 UR4, c[0x0][0x588] ;  /* 0x0001620000047ab9 */ /* 0x000fe40000000a00 */
[----:B------:R-:W-:-:S04]  /*0b90*/  ISETP.NE.U32.AND P0, PT, RZ, UR4, PT ;  /* 0x00000004ff007c0c */ /* 0x000fc8000bf05070 */
[----:B------:R-:W-:-:S13]  /*0ba0*/  ISETP.NE.AND.EX P0, PT, RZ, UR5, PT, P0 ;  /* 0x00000005ff007c0c */ /* 0x000fda000bf05300 */
[----:B------:R-:W-:Y:S05]  /*0bb0*/  @!P0 BRA `(.L_x_6) ;  /* 0x00000000000c8947 */ /* 0x000fea0003800000 */
[----:B------:R-:W0:Y:S02]  /*0bc0*/  LDC.64 R88, c[0x0][0x588] ;  /* 0x00016200ff587b82 */ /* 0x000e240000000a00 */
[----:B0-----:R0:W5:Y:S01]  /*0bd0*/  LDG.E R88, desc[UR36][R88.64] ;  /* 0x0000002458587981 */ /* 0x001162000c1e1900 */
[----:B------:R-:W-:Y:S05]  /*0be0*/  BRA `(.L_x_5) ;  /* 0x0000000000087947 */ /* 0x000fea0003800000 */
.L_x_6:
[----:B------:R-:W-:Y:S02]  /*0bf0*/  ULDC UR4, c[0x0][0x580] ;  /* 0x0001600000047ab9 */ /* 0x000fe40000000800 */
[----:B------:R-:W-:-:S07]  /*0c00*/  IMAD.U32 R88, RZ, RZ, UR4 ;  /* 0x00000004ff587e24 */ /* 0x000fce000f8e00ff */
.L_x_5:
[----:B------:R-:W-:Y:S02]  /*0c10*/  ULDC.64 UR4, c[0x0][0x5a0] ;  /* 0x0001680000047ab9 */ /* 0x000fe40000000a00 */
[----:B------:R-:W-:-:S04]  /*0c20*/  ISETP.NE.U32.AND P0, PT, RZ, UR4, PT ;  /* 0x00000004ff007c0c */ /* 0x000fc8000bf05070 */
[----:B------:R-:W-:-:S13]  /*0c30*/  ISETP.NE.AND.EX P0, PT, RZ, UR5, PT, P0 ;  /* 0x00000005ff007c0c */ /* 0x000fda000bf05300 */
[----:B------:R-:W-:Y:S05]  /*0c40*/  @!P0 BRA `(.L_x_7) ;  /* 0x00000000001c8947 */ /* 0x000fea0003800000 */
[----:B-1----:R-:W1:Y:S02]  /*0c50*/  LDC.64 R2, c[0x0][0x5a0] ;  /* 0x00016800ff027b82 */ /* 0x002e640000000a00 */
[----:B-1----:R-:W2:Y:S02]  /*0c60*/  LDG.E.64 R2, desc[UR36][R2.64] ;  /* 0x0000002402027981 */ /* 0x002ea4000c1e1b00 */
[----:B--2---:R-:W-:-:S04]  /*0c70*/  ISETP.NE.U32.AND P0, PT, R2, RZ, PT ;  /* 0x000000ff0200720c */ /* 0x004fc80003f05070 */
[----:B------:R-:W-:-:S13]  /*0c80*/  ISETP.NE.AND.EX P0, PT, R3, RZ, PT, P0 ;  /* 0x000000ff0300720c */ /* 0x000fda0003f05300 */
[----:B------:R-:W-:Y:S05]  /*0c90*/  @!P0 BRA `(.L_x_7) ;  /* 0x0000000000088947 */ /* 0x000fea0003800000 */
[----:B0-----:R2:W5:Y:S01]  /*0ca0*/  LD.E R89, desc[UR36][R2.64] ;  /* 0x0000002402597980 */ /* 0x001562000c101900 */
[----:B------:R-:W-:Y:S05]  /*0cb0*/  BRA `(.L_x_8) ;  /* 0x0000000000247947 */ /* 0x000fea0003800000 */
.L_x_7:
[----:B------:R-:W-:Y:S02]  /*0cc0*/  ULDC.64 UR4, c[0x0][0x590] ;  /* 0x0001640000047ab9 */ /* 0x000fe40000000a00 */
[----:B------:R-:W-:-:S04]  /*0cd0*/  ISETP.NE.U32.AND P0, PT, RZ, UR4, PT ;  /* 0x00000004ff007c0c */ /* 0x000fc8000bf05070 */
[----:B------:R-:W-:-:S13]  /*0ce0*/  ISETP.NE.AND.EX P0, PT, RZ, UR5, PT, P0 ;  /* 0x00000005ff007c0c */ /* 0x000fda000bf05300 */
[----:B------:R-:W-:Y:S05]  /*0cf0*/  @!P0 BRA `(.L_x_9) ;  /* 0x00000000000c8947 */ /* 0x000fea0003800000 */
[----:B-1----:R-:W0:Y:S02]  /*0d00*/  LDC.64 R2, c[0x0][0x590] ;  /* 0x00016400ff027b82 */ /* 0x002e240000000a00 */
[----:B0-----:R0:W5:Y:S01]  /*0d10*/  LDG.E R89, desc[UR36][R2.64] ;  /* 0x0000002402597981 */ /* 0x001162000c1e1900 */
[----:B------:R-:W-:Y:S05]  /*0d20*/  BRA `(.L_x_8) ;  /* 0x0000000000087947 */ /* 0x000fea0003800000 */
.L_x_9:
[----:B------:R-:W-:Y:S02]  /*0d30*/  ULDC UR4, c[0x0][0x584] ;  /* 0x0001610000047ab9 */ /* 0x000fe40000000800 */
[----:B0-----:R-:W-:-:S07]  /*0d40*/  IMAD.U32 R89, RZ, RZ, UR4 ;  /* 0x00000004ff597e24 */ /* 0x001fce000f8e00ff */
.L_x_8:
[----:B012---:R-:W0:Y:S01]  /*0d50*/  LDC R2, c[0x0][0x65c] ;  /* 0x00019700ff027b82 */ /* 0x007e220000000800 */
[----:B------:R-:W1:Y:S01]  /*0d60*/  S2R R15, SR_CTAID.Y ;  /* 0x00000000000f7919 */ /* 0x000e620000002600 */
[----:B------:R-:W-:Y:S01]  /*0d70*/  ULDC UR6, c[0x0][0x28c] ;  /* 0x0000a30000067ab9 */ /* 0x000fe20000000800 */
[----:B------:R-:W-:Y:S01]  /*0d80*/  ISETP.NE.AND P0, PT, R7, 0x2, PT ;  /* 0x000000020700780c */ /* 0x000fe20003f05270 */
[----:B------:R-:W-:Y:S01]  /*0d90*/  UIADD3 UR6, UR6, 0x1f, URZ ;  /* 0x0000001f06067890 */ /* 0x000fe2000fffe03f */
[----:B------:R-:W2:Y:S01]  /*0da0*/  S2R R6, SR_CTAID.X ;  /* 0x0000000000067919 */ /* 0x000ea20000002500 */
[----:B------:R-:W-:Y:S01]  /*0db0*/  UMOV UR39, URZ ;  /* 0x0000003f00277c82 */ /* 0x000fe20008000000 */
[----:B------:R-:W-:Y:S01]  /*0dc0*/  UMOV UR38, URZ ;  /* 0x0000003f00267c82 */ /* 0x000fe20008000000 */
[----:B------:R-:W-:Y:S01]  /*0dd0*/  USHF.R.S32.HI UR7, URZ, 0x1f, UR6 ;  /* 0x0000001f3f077899 */ /* 0x000fe20008011406 */
[----:B------:R-:W-:-:S03]  /*0de0*/  ULDC.64 UR8, c[0x0][0x650] ;  /* 0x0001940000087ab9 */ /* 0x000fc60000000a00 */
[----:B------:R-:W-:-:S04]  /*0df0*/  ULEA.HI UR7, UR7, UR6, URZ, 0x5 ;  /* 0x0000000607077291 */ /* 0x000fc8000f8f283f */
[----:B------:R-:W-:Y:S01]  /*0e00*/  USHF.R.S32.HI UR40, URZ, 0x5, UR7 ;  /* 0x000000053f287899 */ /* 0x000fe20008011407 */
[----:B0-----:R-:W-:-:S13]  /*0e10*/  ISETP.NE.AND P1, PT, R2, 0x1, PT ;  /* 0x000000010200780c */ /* 0x001fda0003f25270 */
[----:B------:R-:W2:Y:S01]  /*0e20*/  @P1 LDC R17, c[0x0][0x10] ;  /* 0x00000400ff111b82 */ /* 0x000ea20000000800 */
[----:B-1----:R-:W-:Y:S02]  /*0e30*/  @P1 IMAD.MOV.U32 R8, RZ, RZ, R15 ;  /* 0x000000ffff081224 */ /* 0x002fe400078e000f */
[----:B------:R-:W-:Y:S02]  /*0e40*/  @P1 IMAD.MOV.U32 R9, RZ, RZ, RZ ;  /* 0x000000ffff091224 */ /* 0x000fe400078e00ff */
[----:B------:R-:W-:-:S03]  /*0e50*/  @P1 IMAD.MOV.U32 R7, RZ, RZ, RZ ;  /* 0x000000ffff071224 */ /* 0x000fc600078e00ff */
[----:B------:R-:W0:Y:S01]  /*0e60*/  @!P1 LDC R3, c[0x0][0xc] ;  /* 0x00000300ff039b82 */ /* 0x000e220000000800 */
[----:B------:R-:W-:Y:S01]  /*0e70*/  ULDC UR4, c[0x0][0xc] ;  /* 0x0000030000047ab9 */ /* 0x000fe20000000800 */
[----:B------:R-:W-:Y:S02]  /*0e80*/  ULDC UR5, c[0x0][0x10] ;  /* 0x0000040000057ab9 */ /* 0x000fe40000000800 */
[----:B------:R-:W-:-:S04]  /*0e90*/  UIMAD.WIDE.U32 UR4, UR4, UR5, URZ ;  /* 0x00000005040472a5 */ /* 0x000fc8000f8e003f */
[----:B------:R-:W1:Y:S01]  /*0ea0*/  LDC R0, c[0x0][0x14] ;  /* 0x00000500ff007b82 */ /* 0x000e620000000800 */
[----:B--2---:R-:W-:-:S04]  /*0eb0*/  @P1 IMAD.WIDE.U32 R16, R6, R17, R8 ;  /* 0x0000001106101225 */ /* 0x004fc800078e0008 */
[----:B------:R-:W-:Y:S02]  /*0ec0*/  @P1 IMAD.IADD R17, R17, 0x1, R7 ;  /* 0x0000000111111824 */ /* 0x000fe400078e0207 */
[----:B------:R-:W-:Y:S02]  /*0ed0*/  IMAD.MOV.U32 R7, RZ, RZ, RZ ;  /* 0x000000ffff077224 */ /* 0x000fe400078e00ff */
[----:B0-----:R-:W-:-:S04]  /*0ee0*/  @!P1 IMAD.WIDE.U32 R8, R3, R15, R6 ;  /* 0x0000000f03089225 */ /* 0x001fc800078e0006 */
[----:B------:R-:W-:Y:S02]  /*0ef0*/  @!P1 IMAD.MOV.U32 R16, RZ, RZ, R8 ;  /* 0x000000ffff109224 */ /* 0x000fe400078e0008 */
[----:B-1----:R-:W-:-:S04]  /*0f00*/  IMAD.WIDE.U32 R10, R0, UR4, RZ ;  /* 0x00000004000a7c25 */ /* 0x002fc8000f8e00ff */
[----:B------:R-:W-:Y:S01]  /*0f10*/  IMAD R3, R0, UR5, RZ ;  /* 0x0000000500037c24 */ /* 0x000fe2000f8e02ff */
[----:B------:R0:W-:Y:S01]  /*0f20*/  STL.64 [R1], R10 ;  /* 0x0000000a01007387 */ /* 0x0001e20000100a00 */
[----:B------:R-:W-:Y:S02]  /*0f30*/  @!P1 IMAD.MOV.U32 R17, RZ, RZ, R9 ;  /* 0x000000ffff119224 */ /* 0x000fe400078e0009 */
[----:B------:R-:W-:Y:S01]  /*0f40*/  IMAD.IADD R0, R11, 0x1, R3 ;  /* 0x000000010b007824 */ /* 0x000fe200078e0203 */
[----:B------:R-:W-:Y:S06]  /*0f50*/  @P0 BRA `(.L_x_10) ;  /* 0x0000000000280947 */ /* 0x000fec0003800000 */
[----:B------:R-:W-:Y:S01]  /*0f60*/  UIMAD.WIDE.U32 UR4, UR40, -0x45306eb3, URZ ;  /* 0xbacf914d280478a5 */ /* 0x000fe2000f8e003f */
[----:B------:R-:W-:Y:S01]  /*0f70*/  IADD3 R16, P0, R16, R10, RZ ;  /* 0x0000000a10107210 */ /* 0x000fe20007f1e0ff */
[----:B------:R-:W-:Y:S02]  /*0f80*/  UISETP.GE.U32.AND UP0, UPT, UR40, 0x25, UPT ;  /* 0x000000252800788c */ /* 0x000fe4000bf06070 */
[----:B------:R-:W-:Y:S02]  /*0f90*/  UIADD3 UR4, -UR5, UR40, URZ ;  /* 0x0000002805047290 */ /* 0x000fe4000fffe13f */
[----:B------:R-:W-:Y:S01]  /*0fa0*/  IMAD.X R17, R0, 0x1, R17, P0 ;  /* 0x0000000100117824 */ /* 0x000fe200000e0611 */
[----:B------:R-:W-:Y:S01]  /*0fb0*/  UMOV UR38, URZ ;  /* 0x0000003f00267c82 */ /* 0x000fe20008000000 */
[----:B------:R-:W-:-:S04]  /*0fc0*/  ULEA.HI UR4, UR4, UR5, URZ, 0x1f ;  /* 0x0000000504047291 */ /* 0x000fc8000f8ff83f */
[----:B------:R-:W-:-:S04]  /*0fd0*/  USHF.R.U32.HI UR4, URZ, 0x5, UR4 ;  /* 0x000000053f047899 */ /* 0x000fc80008011604 */
[----:B------:R-:W-:Y:S02]  /*0fe0*/  @UP0 ULOP3.LUT UR38, UR4, 0x1, URZ, 0xc0, !UPT ;  /* 0x0000000104260892 */ /* 0x000fe4000f8ec03f */
[----:B------:R-:W-:-:S12]  /*0ff0*/  UIMAD UR39, UR4, -0x25, UR40 ;  /* 0xffffffdb042778a4 */ /* 0x000fd8000f8e0228 */
.L_x_10:
[----:B------:R-:W-:Y:S01]  /*1000*/  ISETP.GE.U32.AND P0, PT, R16, UR8, PT ;  /* 0x0000000810007c0c */ /* 0x000fe2000bf06070 */
[----:B------:R-:W-:Y:S01]  /*1010*/  IMAD.MOV.U32 R22, RZ, RZ, -0x1 ;  /* 0xffffffffff167424 */ /* 0x000fe200078e00ff */
[----:B------:R-:W-:Y:S01]  /*1020*/  PRMT R3, RZ, 0x7610, R3 ;  /* 0x00007610ff037816 */ /* 0x000fe20000000003 */
[----:B------:R-:W-:Y:S01]  /*1030*/  IMAD.MOV.U32 R19, RZ, RZ, -0x1 ;  /* 0xffffffffff137424 */ /* 0x000fe200078e00ff */
[----:B------:R-:W-:Y:S01]  /*1040*/  ISETP.GE.U32.AND.EX P0, PT, R17, UR9, PT, P0 ;  /* 0x0000000911007c0c */ /* 0x000fe2000bf06100 */
[----:B------:R-:W-:-:S12]  /*1050*/  IMAD.MOV.U32 R18, RZ, RZ, -0x1 ;  /* 0xffffffffff127424 */ /* 0x000fd800078e00ff */
[----:B------:R-:W-:Y:S05]  /*1060*/  @P0 BRA `(.L_x_11) ;  /* 0x0000000400580947 */ /* 0x000fea0003800000 */
[----:B------:R-:W1:Y:S01]  /*1070*/  LDC.64 R20, c[0x0][0x628] ;  /* 0x00018a00ff147b82 */ /* 0x000e620000000a00 */
[----:B------:R-:W-:Y:S02]  /*1080*/  IMAD.MOV.U32 R8, RZ, RZ, R16 ;  /* 0x000000ffff087224 */ /* 0x000fe400078e0010 */
[----:B------:R-:W-:-:S05]  /*1090*/  IMAD.MOV.U32 R9, RZ, RZ, R17 ;  /* 0x000000ffff097224 */ /* 0x000fca00078e0011 */
[----:B------:R-:W2:Y:S08]  /*10a0*/  LDC R18, c[0x0][0x630] ;  /* 0x00018c00ff127b82 */ /* 0x000eb00000000800 */
[----:B------:R-:W3:Y:S01]  /*10b0*/  LDC.64 R24, c[0x0][0x620] ;  /* 0x00018800ff187b82 */ /* 0x000ee20000000a00 */
[----:B-1----:R-:W-:-:S04]  /*10c0*/  ISETP.NE.U32.AND P0, PT, R20, RZ, PT ;  /* 0x000000ff1400720c */ /* 0x002fc80003f05070 */
[----:B------:R-:W-:-:S13]  /*10d0*/  ISETP.NE.AND.EX P0, PT, R21, RZ, PT, P0 ;  /* 0x000000ff1500720c */ /* 0x000fda0003f05300 */
[----:B--23--:R-:W-:Y:S05]  /*10e0*/  @!P0 BRA `(.L_x_12) ;  /* 0x0000000000288947 */ /* 0x00cfea0003800000 */
[----:B------:R-:W1:Y:S02]  /*10f0*/  LDC R3, c[0x0][0x634] ;  /* 0x00018d00ff037b82 */ /* 0x000e640000000800 */
[----:B-1----:R-:W-:-:S05]  /*1100*/  IADD3 R3, P0, R16, R3, RZ ;  /* 0x0000000310037210 */ /* 0x002fca0007f1e0ff */
[----:B------:R-:W-:-:S04]  /*1110*/  IMAD.X R19, RZ, RZ, R17, P0 ;  /* 0x000000ffff137224 */ /* 0x000fc800000e0611 */
[----:B------:R-:W-:-:S04]  /*1120*/  IMAD.WIDE.U32 R8, R19, R20, RZ ;  /* 0x0000001413087225 */ /* 0x000fc800078e00ff */
[----:B0-----:R-:W-:-:S04]  /*1130*/  IMAD.WIDE.U32 R10, P0, R3, R21, R8 ;  /* 0x00000015030a7225 */ /* 0x001fc80007800008 */
[----:B------:R-:W-:-:S04]  /*1140*/  IMAD.WIDE.U32 R8, R3, R20, RZ ;  /* 0x0000001403087225 */ /* 0x000fc800078e00ff */
[----:B------:R-:W-:Y:S01]  /*1150*/  IMAD.X R13, RZ, RZ, RZ, P0 ;  /* 0x000000ffff0d7224 */ /* 0x000fe200000e06ff */
[----:B------:R-:W-:Y:S01]  /*1160*/  IADD3 RZ, P0, R9, R10, RZ ;  /* 0x0000000a09ff7210 */ /* 0x000fe20007f1e0ff */
[----:B------:R-:W-:-:S04]  /*1170*/  IMAD.MOV.U32 R12, RZ, RZ, R11 ;  /* 0x000000ffff0c7224 */ /* 0x000fc800078e000b */
[----:B------:R-:W-:-:S08]  /*1180*/  IMAD.WIDE.U32.X R8, R19, R21, R12, P0 ;  /* 0x0000001513087225 */ /* 0x000fd000000e040c */
.L_x_12:
[-CC-:B------:R-:W-:Y:S01]  /*1190*/  SHF.R.U64 R30, R8, R18.reuse, R9.reuse ;  /* 0x00000012081e7219 */ /* 0x180fe20000001209 */
[----:B------:R-:W1:Y:S01]  /*11a0*/  LDC R12, c[0x0][0x618] ;  /* 0x00018600ff0c7b82 */ /* 0x000e620000000800 */
[----:B------:R-:W-:Y:S01]  /*11b0*/  SHF.R.U32.HI R7, RZ, R18, R9 ;  /* 0x00000012ff077219 */ /* 0x000fe20000011609 */
[----:B------:R-:W-:Y:S01]  /*11c0*/  ULDC UR4, c[0x0][0x150] ;  /* 0x0000540000047ab9 */ /* 0x000fe20000000800 */
[----:B0-----:R-:W-:Y:S02]  /*11d0*/  IADD3 R11, P0, RZ, -R30, RZ ;  /* 0x8000001eff0b7210 */ /* 0x001fe40007f1e0ff */
[----:B------:R-:W-:-:S03]  /*11e0*/  I2FP.F32.U32 R3, R6 ;  /* 0x0000000600037245 */ /* 0x000fc60000201000 */
[----:B------:R-:W0:Y:S01]  /*11f0*/  LDC.64 R26, c[0x0][0x640] ;  /* 0x00019000ff1a7b82 */ /* 0x000e220000000a00 */
[----:B------:R-:W-:Y:S02]  /*1200*/  IMAD.X R13, RZ, RZ, ~R7, P0 ;  /* 0x000000ffff0d7224 */ /* 0x000fe400000e0e07 */
[----:B------:R-:W-:Y:S01]  /*1210*/  FMUL R3, R3, UR4 ;  /* 0x0000000403037c20 */ /* 0x000fe20008400000 */
[----:B------:R-:W-:Y:S01]  /*1220*/  IMAD.WIDE.U32 R8, R11, R24, R16 ;  /* 0x000000180b087225 */ /* 0x000fe200078e0010 */
[----:B------:R-:W-:-:S03]  /*1230*/  ULDC UR4, c[0x0][0x154] ;  /* 0x0000550000047ab9 */ /* 0x000fc60000000800 */
[----:B------:R-:W-:Y:S01]  /*1240*/  IMAD R10, R13, R24, RZ ;  /* 0x000000180d0a7224 */ /* 0x000fe200078e02ff */
[----:B------:R-:W2:Y:S01]  /*1250*/  LDC R7, c[0x0][0x144] ;  /* 0x00005100ff077b82 */ /* 0x000ea20000000800 */
[----:B------:R-:W3:Y:S02]  /*1260*/  F2I.U32.TRUNC.NTZ R3, R3 ;  /* 0x0000000300037305 */ /* 0x000ee4000020f000 */
[----:B------:R-:W-:-:S04]  /*1270*/  IMAD R11, R11, R25, R10 ;  /* 0x000000190b0b7224 */ /* 0x000fc800078e020a */
[----:B------:R-:W-:Y:S01]  /*1280*/  IMAD.IADD R9, R9, 0x1, R11 ;  /* 0x0000000109097824 */ /* 0x000fe200078e020b */
[----:B------:R-:W4:Y:S01]  /*1290*/  LDC R18, c[0x0][0x608] ;  /* 0x00018200ff127b82 */ /* 0x000f220000000800 */
[----:B------:R-:W-:-:S03]  /*12a0*/  IMAD.MOV.U32 R11, RZ, RZ, -0x1 ;  /* 0xffffffffff0b7424 */ /* 0x000fc600078e00ff */
[-C--:B-1----:R-:W-:Y:S02]  /*12b0*/  SHF.R.U64 R22, R8, R12.reuse, R9 ;  /* 0x0000000c08167219 */ /* 0x082fe40000001209 */
[----:B------:R-:W-:Y:S02]  /*12c0*/  I2FP.F32.U32 R8, R15 ;  /* 0x0000000f00087245 */ /* 0x000fe40000201000 */
[----:B------:R-:W1:Y:S01]  /*12d0*/  LDC R24, c[0x0][0x658] ;  /* 0x00019600ff187b82 */ /* 0x000e620000000800 */
[----:B0-----:R-:W-:Y:S01]  /*12e0*/  ISETP.NE.U32.AND P0, PT, R26, RZ, PT ;  /* 0x000000ff1a00720c */ /* 0x001fe20003f05070 */
[----:B---3--:R-:W-:Y:S01]  /*12f0*/  IMAD.MOV R10, RZ, RZ, -R3 ;  /* 0x000000ffff0a7224 */ /* 0x008fe200078e0a03 */
[----:B------:R-:W-:Y:S01]  /*1300*/  SHF.R.U32.HI R9, RZ, R12, R9 ;  /* 0x0000000cff097219 */ /* 0x000fe20000011609 */
[----:B------:R-:W-:Y:S01]  /*1310*/  FMUL R8, R8, UR4 ;  /* 0x0000000408087c20 */ /* 0x000fe20008400000 */
[----:B------:R-:W-:-:S03]  /*1320*/  ISETP.NE.AND.EX P0, PT, R27, RZ, PT, P0 ;  /* 0x000000ff1b00720c */ /* 0x000fc60003f05300 */
[----:B------:R-:W0:Y:S01]  /*1330*/  LDC R20, c[0x0][0x148] ;  /* 0x00005200ff147b82 */ /* 0x000e220000000800 */
[----:B--2---:R-:W-:-:S07]  /*1340*/  IMAD R3, R7, R10, R6 ;  /* 0x0000000a07037224 */ /* 0x004fce00078e0206 */
[----:B------:R-:W2:Y:S01]  /*1350*/  LDC R21, c[0x0][0x600] ;  /* 0x00018000ff157b82 */ /* 0x000ea20000000800 */
[-CC-:B----4-:R-:W-:Y:S02]  /*1360*/  SHF.R.U64 R32, R22, R18.reuse, R9.reuse ;  /* 0x0000001216207219 */ /* 0x190fe40000001209 */
[----:B------:R-:W-:Y:S01]  /*1370*/  SHF.R.U32.HI R7, RZ, R18, R9 ;  /* 0x00000012ff077219 */ /* 0x000fe20000011609 */
[----:B------:R-:W-:Y:S01]  /*1380*/  IMAD.MOV.U32 R9, RZ, RZ, 0x1 ;  /* 0x00000001ff097424 */ /* 0x000fe200078e00ff */
[----:B------:R3:W4:Y:S03]  /*1390*/  F2I.U32.TRUNC.NTZ R18, R8 ;  /* 0x0000000800127305 */ /* 0x000726000020f000 */
[----:B------:R-:W0:Y:S01]  /*13a0*/  LDC R25, c[0x0][0x648] ;  /* 0x00019200ff197b82 */ /* 0x000e220000000800 */
[-C--:B-1----:R-:W-:Y:S02]  /*13b0*/  SHF.L.U32 R6, R11, R24.reuse, RZ ;  /* 0x000000180b067219 */ /* 0x082fe400000006ff */
[----:B------:R-:W-:-:S02]  /*13c0*/  SHF.R.U64 R34, R32, R24, R7 ;  /* 0x0000001820227219 */ /* 0x000fc40000001207 */
[----:B------:R-:W-:Y:S02]  /*13d0*/  LOP3.LUT R13, RZ, R6, RZ, 0x33, !PT ;  /* 0x00000006ff0d7212 */ /* 0x000fe400078e33ff */
[-C--:B------:R-:W-:Y:S01]  /*13e0*/  SHF.R.U32.HI R7, RZ, R24.reuse, R7 ;  /* 0x00000018ff077219 */ /* 0x080fe20000011607 */
[----:B------:R-:W1:Y:S01]  /*13f0*/  LDC R29, c[0x0][0x638] ;  /* 0x00018e00ff1d7b82 */ /* 0x000e620000000800 */
[----:B------:R-:W-:Y:S01]  /*1400*/  SHF.L.U32 R12, R9, R24, RZ ;  /* 0x00000018090c7219 */ /* 0x000fe200000006ff */
[----:B------:R-:W-:-:S06]  /*1410*/  IMAD.MOV.U32 R6, RZ, RZ, R34 ;  /* 0x000000ffff067224 */ /* 0x000fcc00078e0022 */
[----:B------:R-:W0:Y:S01]  /*1420*/  LDC R28, c[0x0][0x610] ;  /* 0x00018400ff1c7b82 */ /* 0x000e220000000800 */
[----:B---34-:R-:W-:Y:S05]  /*1430*/  @!P0 BRA `(.L_x_13) ;  /* 0x0000000000288947 */ /* 0x018fea0003800000 */
[----:B------:R-:W3:Y:S02]  /*1440*/  LDC R11, c[0x0][0x64c] ;  /* 0x00019300ff0b7b82 */ /* 0x000ee40000000800 */
[----:B---3--:R-:W-:-:S05]  /*1450*/  IADD3 R11, P0, R34, R11, RZ ;  /* 0x0000000b220b7210 */ /* 0x008fca0007f1e0ff */
[----:B------:R-:W-:-:S04]  /*1460*/  IMAD.X R19, RZ, RZ, R7, P0 ;  /* 0x000000ffff137224 */ /* 0x000fc800000e0607 */
[----:B------:R-:W-:-:S04]  /*1470*/  IMAD.WIDE.U32 R6, R19, R26, RZ ;  /* 0x0000001a13067225 */ /* 0x000fc800078e00ff */
[----:B------:R-:W-:-:S04]  /*1480*/  IMAD.WIDE.U32 R8, P0, R11, R27, R6 ;  /* 0x0000001b0b087225 */ /* 0x000fc80007800006 */
[----:B------:R-:W-:-:S04]  /*1490*/  IMAD.WIDE.U32 R6, R11, R26, RZ ;  /* 0x0000001a0b067225 */ /* 0x000fc800078e00ff */
[----:B------:R-:W-:Y:S01]  /*14a0*/  IMAD.X R11, RZ, RZ, RZ, P0 ;  /* 0x000000ffff0b7224 */ /* 0x000fe200000e06ff */
[----:B------:R-:W-:Y:S01]  /*14b0*/  IADD3 RZ, P0, R7, R8, RZ ;  /* 0x0000000807ff7210 */ /* 0x000fe20007f1e0ff */
[----:B------:R-:W-:-:S04]  /*14c0*/  IMAD.MOV.U32 R10, RZ, RZ, R9 ;  /* 0x000000ffff0a7224 */ /* 0x000fc800078e0009 */
[----:B------:R-:W-:-:S08]  /*14d0*/  IMAD.WIDE.U32.X R6, R19, R27, R10, P0 ;  /* 0x0000001b13067225 */ /* 0x000fd000000e040a */
.L_x_13:
[----:B0-----:R-:W-:Y:S01]  /*14e0*/  SHF.R.U64 R6, R6, R25, R7 ;  /* 0x0000001906067219 */ /* 0x001fe20000001207 */
[----:B--2---:R-:W-:Y:S01]  /*14f0*/  VIADD R7, R21, 0xffffffff ;  /* 0xffffffff15077836 */ /* 0x004fe20000000000 */
[----:B------:R-:W-:Y:S01]  /*1500*/  LOP3.LUT R13, R32, R13, RZ, 0xc0, !PT ;  /* 0x0000000d200d7212 */ /* 0x000fe200078ec0ff */
[----:B------:R-:W-:Y:S02]  /*1510*/  IMAD.MOV R18, RZ, RZ, -R18 ;  /* 0x000000ffff127224 */ /* 0x000fe400078e0a12 */
[----:B------:R-:W-:Y:S01]  /*1520*/  IMAD.MOV R8, RZ, RZ, -R6 ;  /* 0x000000ffff087224 */ /* 0x000fe200078e0a06 */
[----:B------:R-:W-:Y:S01]  /*1530*/  LOP3.LUT R7, R22, R7, RZ, 0xc0, !PT ;  /* 0x0000000716077212 */ /* 0x000fe200078ec0ff */
[----:B------:R-:W-:Y:S02]  /*1540*/  IMAD R12, R12, R6, R13 ;  /* 0x000000060c0c7224 */ /* 0x000fe400078e020d */
[----:B------:R-:W-:Y:S02]  /*1550*/  @P1 IMAD R3, R20, R18, R15 ;  /* 0x0000001214031224 */ /* 0x000fe400078e020f */
[----:B-1----:R-:W-:-:S02]  /*1560*/  IMAD R6, R8, R29, R34 ;  /* 0x0000001d08067224 */ /* 0x002fc400078e0222 */
[----:B------:R-:W-:Y:S02]  /*1570*/  IMAD R22, R12, R28, R3 ;  /* 0x0000001c0c167224 */ /* 0x000fe400078e0203 */
[----:B------:R-:W-:Y:S02]  /*1580*/  IMAD R7, R6, R21, R7 ;  /* 0x0000001506077224 */ /* 0x000fe400078e0207 */
[----:B------:R-:W-:Y:S02]  /*1590*/  IMAD.MOV.U32 R3, RZ, RZ, 0x1 ;  /* 0x00000001ff037424 */ /* 0x000fe400078e00ff */
[----:B------:R-:W-:Y:S01]  /*15a0*/  IMAD.MOV.U32 R18, RZ, RZ, R30 ;  /* 0x000000ffff127224 */ /* 0x000fe200078e001e */
[----:B------:R-:W-:Y:S02]  /*15b0*/  SEL R19, R7, R22, !P1 ;  /* 0x0000001607137207 */ /* 0x000fe40004800000 */
[----:B------:R-:W-:-:S07]  /*15c0*/  SEL R22, R22, R7, !P1 ;  /* 0x0000000716167207 */ /* 0x000fce0004800000 */
.L_x_11:
[----:B------:R-:W-:Y:S05]  /*15d0*/  @!P2 BRA `(.L_x_14) ;  /* 0x00000044006ca947 */ /* 0x000fea0003800000 */
[----:B------:R-:W-:-:S13]  /*15e0*/  ISETP.GT.U32.AND P0, PT, R31, 0x1, PT ;  /* 0x000000011f00780c */ /* 0x000fda0003f04070 */
[----:B------:R-:W-:Y:S05]  /*15f0*/  @P0 EXIT ;  /* 0x000000000000094d */ /* 0x000fea0003800000 */
.L_x_15:
[----:B------:R-:W-:-:S08]  /*1600*/  NOP ;  /* 0x0000000000007918 */ /* 0x000fd00000000000 */
[----:B------:R-:W1:Y:S02]  /*1610*/  USETMAXREG.TRY_ALLOC.CTAPOOL UP0, 0xe8 ;  /* 0x000000e8000079c8 */ /* 0x000e640008000600 */
[----:B-1----:R-:W-:-:S13]  /*1620*/  PLOP3.LUT P0, PT, PT, PT, UP0, 0x80, 0x0 ;  /* 0x000000000000781c */ /* 0x002fda0003f0f008 */
[----:B------:R-:W-:Y:S05]  /*1630*/  @!P0 BRA `(.L_x_15) ;  /* 0xfffffffc00f08947 */ /* 0x000fea000383ffff */
[----:B------:R-:W-:-:S13]  /*1640*/  LOP3.LUT P0, RZ, R3, 0xff, RZ, 0xc0, !PT ;  /* 0x000000ff03ff7812 */ /* 0x000fda000780c0ff */
[----:B------:R-:W-:Y:S05]  /*1650*/  @!P0 EXIT ;  /* 0x000000000000894d */ /* 0x000fea0003800000 */
[----:B------:R-:W2:Y:S01]  /*1660*/  LDL.64 R8, [R1] ;  /* 0x0000000001087983 */ /* 0x000ea20000100a00 */
[----:B------:R-:W-:Y:S01]  /*1670*/  SHF.R.S32.HI R3, RZ, 0x1f, R4 ;  /* 0x0000001fff037819 */ /* 0x000fe20000011404 */
[----:B------:R-:W1:Y:S01]  /*1680*/  S2UR UR4, SR_CgaCtaId ;  /* 0x00000000000479c3 */ /* 0x000e620000008800 */
[----:B------:R-:W-:Y:S01]  /*1690*/  UMOV UR41, 0x400 ;  /* 0x0000040000297882 */ /* 0x000fe20000000000 */
[----:B------:R-:W-:Y:S01]  /*16a0*/  UISETP.LT.AND UP0, UPT, UR40, 0x1, UPT ;  /* 0x000000012800788c */ /* 0x000fe2000bf01270 */
[CC--:B------:R-:W-:Y:S01]  /*16b0*/  LEA.HI R5, R3.reuse, R4.reuse, RZ, 0x2 ;  /* 0x0000000403057211 */ /* 0x0c0fe200078f10ff */
[----:B------:R-:W-:Y:S01]  /*16c0*/  UIADD3 UR5, UR43, -0x1, URZ ;  /* 0xffffffff2b057890 */ /* 0x000fe2000fffe03f */
[----:B------:R-:W-:Y:S01]  /*16d0*/  LEA.HI R3, R3, R4, RZ, 0x5 ;  /* 0x0000000403037211 */ /* 0x000fe200078f28ff */
[----:B------:R-:W-:Y:S01]  /*16e0*/  USEL UR42, UR40, 0x1, UP0 ;  /* 0x00000001282a7887 */ /* 0x000fe20008000000 */
[--C-:B------:R-:W-:Y:S01]  /*16f0*/  SHF.R.S32.HI R90, RZ, 0x2, R5.reuse ;  /* 0x00000002ff5a7819 */ /* 0x100fe20000011405 */
[----:B------:R-:W3:Y:S01]  /*1700*/  LDC R94, c[0x0][0x658] ;  /* 0x00019600ff5e7b82 */ /* 0x000ee20000000800 */
[----:B------:R-:W-:Y:S01]  /*1710*/  SHF.R.S32.HI R7, RZ, 0x1f, R5 ;  /* 0x0000001fff077819 */ /* 0x000fe20000011405 */
[----:B------:R-:W-:Y:S01]  /*1720*/  UISETP.NE.AND UP0, UPT, UR5, URZ, UPT ;  /* 0x0000003f0500728c */ /* 0x000fe2000bf05270 */
[----:B------:R-:W-:Y:S01]  /*1730*/  SHF.R.S32.HI R3, RZ, 0x5, R3 ;  /* 0x00000005ff037819 */ /* 0x000fe20000011403 */
[----:B------:R-:W-:Y:S01]  /*1740*/  ULDC UR8, c[0x0][0x284] ;  /* 0x0000a10000087ab9 */ /* 0x000fe20000000800 */
[----:B------:R-:W-:Y:S01]  /*1750*/  LEA.HI R7, R7, R90, RZ, 0x3 ;  /* 0x0000005a07077211 */ /* 0x000fe200078f18ff */
[----:B------:R-:W-:Y:S01]  /*1760*/  USEL UR7, URZ, 0x1, UP0 ;  /* 0x000000013f077887 */ /* 0x000fe20008000000 */
[----:B------:R-:W-:Y:S01]  /*1770*/  LOP3.LUT R5, R5, 0xfffffffc, RZ, 0xc0, !PT ;  /* 0xfffffffc05057812 */ /* 0x000fe200078ec0ff */
[----:B------:R-:W4:Y:S01]  /*1780*/  LDC R6, c[0x0][0x288] ;  /* 0x0000a200ff067b82 */ /* 0x000f220000000800 */
[----:B------:R-:W-:Y:S01]  /*1790*/  LOP3.LUT R7, R7, 0xfffffff8, RZ, 0xc0, !PT ;  /* 0xfffffff807077812 */ /* 0x000fe200078ec0ff */
[----:B------:R-:W-:-:S02]  /*17a0*/  USHF.L.U32 UR48, UR40, 0x1, URZ ;  /* 0x0000000128307899 */ /* 0x000fc4000800063f */
[----:B------:R-:W-:Y:S01]  /*17b0*/  IMAD.IADD R5, R4, 0x1, -R5 ;  /* 0x0000000104057824 */ /* 0x000fe200078e0a05 */
[----:B------:R-:W-:Y:S01]  /*17c0*/  UIADD3 UR42, -UR42, UR40, URZ ;  /* 0x000000282a2a7290 */ /* 0x000fe2000fffe13f */
[----:B------:R-:W-:Y:S01]  /*17d0*/  IMAD.IADD R90, R90, 0x1, -R7 ;  /* 0x000000015a5a7824 */ /* 0x000fe200078e0a07 */
[----:B-1----:R-:W-:Y:S01]  /*17e0*/  ULEA UR41, UR4, UR41, 0x18 ;  /* 0x0000002904297291 */ /* 0x002fe2000f8ec03f */
[----:B------:R-:W-:Y:S01]  /*17f0*/  IMAD.MOV.U32 R7, RZ, RZ, 0x1 ;  /* 0x00000001ff077424 */ /* 0x000fe200078e00ff */
[----:B------:R-:W-:Y:S02]  /*1800*/  USHF.L.U32 UR4, UR5, 0x3, URZ ;  /* 0x0000000305047899 */ /* 0x000fe4000800063f */
[--C-:B------:R-:W-:Y:S01]  /*1810*/  SHF.R.S32.HI R91, RZ, 0x1f, R90.reuse ;  /* 0x0000001fff5b7819 */ /* 0x100fe2000001145a */
[--C-:B------:R-:W-:Y:S01]  /*1820*/  IMAD R98, R3, -0x10, -R90.reuse ;  /* 0xfffffff003627824 */ /* 0x100fe200078e0a5a */
[----:B------:R-:W-:Y:S01]  /*1830*/  UIADD3 UR5, UR41, 0x380, URZ ;  /* 0x0000038029057890 */ /* 0x000fe2000fffe03f */
[----:B------:R-:W-:Y:S01]  /*1840*/  IMAD.SHL.U32 R92, R5, 0x2, RZ ;  /* 0x00000002055c7824 */ /* 0x000fe200078e00ff */
[----:B------:R-:W-:Y:S01]  /*1850*/  UIADD3 UR6, UR41, 0x12b80, URZ ;  /* 0x00012b8029067890 */ /* 0x000fe2000fffe03f */
[----:B------:R-:W-:Y:S01]  /*1860*/  IMAD.WIDE R90, R3, 0x10, R90 ;  /* 0x00000010035a7825 */ /* 0x000fe200078e025a */
[----:B------:R-:W-:-:S02]  /*1870*/  USHF.R.U32.HI UR5, URZ, 0x4, UR5 ;  /* 0x000000043f057899 */ /* 0x000fc40008011605 */
[----:B------:R-:W-:Y:S01]  /*1880*/  USHF.R.U32.HI UR6, URZ, 0x4, UR6 ;  /* 0x000000043f067899 */ /* 0x000fe20008011606 */
[----:B------:R-:W-:Y:S01]  /*1890*/  IMAD.MOV.U32 R3, RZ, RZ, -0x1 ;  /* 0xffffffffff037424 */ /* 0x000fe200078e00ff */
[----:B------:R-:W-:Y:S01]  /*18a0*/  UIADD3 UR47, UR41, 0x260, URZ ;  /* 0x00000260292f7890 */ /* 0x000fe2000fffe03f */
[----:B------:R-:W-:Y:S01]  /*18b0*/  IMAD.U32 R100, RZ, RZ, UR7 ;  /* 0x00000007ff647e24 */ /* 0x000fe2000f8e00ff */
[----:B------:R-:W-:Y:S01]  /*18c0*/  ULOP3.LUT UR4, UR4, 0x8, URZ, 0xc0, !UPT ;  /* 0x0000000804047892 */ /* 0x000fe2000f8ec03f */
[----:B----4-:R-:W-:Y:S01]  /*18d0*/  IMAD R95, R5, -0x2, R6 ;  /* 0xfffffffe055f7824 */ /* 0x010fe200078e0206 */
[-C--:B---3--:R-:W-:Y:S01]  /*18e0*/  SHF.L.U32 R3, R3, R94.reuse, RZ ;  /* 0x0000005e03037219 */ /* 0x088fe200000006ff */
[----:B------:R-:W-:Y:S01]  /*18f0*/  ULOP3.LUT UR5, UR5, 0x3fff, URZ, 0xc0, !UPT ;  /* 0x00003fff05057892 */ /* 0x000fe2000f8ec03f */
[----:B------:R-:W-:Y:S01]  /*1900*/  SHF.L.U32 R94, R7, R94, RZ ;  /* 0x0000005e075e7219 */ /* 0x000fe200000006ff */
[----:B------:R-:W-:Y:S01]  /*1910*/  ULOP3.LUT UR6, UR6, 0x3fff, URZ, 0xc0, !UPT ;  /* 0x00003fff06067892 */ /* 0x000fe2000f8ec03f */
[----:B------:R-:W-:Y:S01]  /*1920*/  LOP3.LUT R97, RZ, R3, RZ, 0x33, !PT ;  /* 0x00000003ff617212 */ /* 0x000fe200078e33ff */
[----:B------:R-:W-:Y:S01]  /*1930*/  VIADD R98, R98, UR8 ;  /* 0x0000000862627c36 */ /* 0x000fe20008000000 */
[----:B------:R-:W-:Y:S01]  /*1940*/  SHF.R.S32.HI R93, RZ, 0x1f, R92 ;  /* 0x0000001fff5d7819 */ /* 0x000fe2000001145c */
[----:B------:R-:W-:-:S02]  /*1950*/  ULEA UR43, UR43, UR47, 0x3 ;  /* 0x0000002f2b2b7291 */ /* 0x000fc4000f8e183f */
[----:B------:R-:W-:Y:S02]  /*1960*/  ULOP3.LUT UR49, UR4, 0x8, URZ, 0x3c, !UPT ;  /* 0x0000000804317892 */ /* 0x000fe4000f8e3c3f */
[----:B------:R-:W-:Y:S02]  /*1970*/  ULOP3.LUT UR44, UR4, 0x18, URZ, 0x3c, !UPT ;  /* 0x00000018042c7892 */ /* 0x000fe4000f8e3c3f */
[----:B------:R-:W-:Y:S02]  /*1980*/  ULOP3.LUT UR45, UR5, 0x10000, URZ, 0xfc, !UPT ;  /* 0x00010000052d7892 */ /* 0x000fe4000f8efc3f */
[----:B------:R-:W-:Y:S01]  /*1990*/  ULOP3.LUT UR46, UR6, 0x10000, URZ, 0xfc, !UPT ;  /* 0x00010000062e7892 */ /* 0x000fe2000f8efc3f */
[----:B--2---:R-:W-:-:S11]  /*19a0*/  SHF.L.U64.HI R96, R8, 0x1, R0 ;  /* 0x0000000108607819 */ /* 0x004fd60000010200 */
.L_x_167:
[----:B------:R-:W-:-:S04]  /*19b0*/  SHF.L.U32 R0, R100, 0x1f, RZ ;  /* 0x0000001f64007819 */ /* 0x000fc800000006ff */
[----:B-1----:R-:W1:Y:S02]  /*19c0*/  SYNCS.PHASECHK.TRANS64.TRYWAIT P0, [UR43+-0x8], R0 ;  /* 0xfffff800ff0075a7 */ /* 0x002e64000800016b */
[----:B-1--4-:R-:W-:Y:S05]  /*19d0*/  @!P0 BRA `(.L_x_16) ;  /* 0x0000006400008947 */ /* 0x012fea0003800000 */
.L_x_222:
[----:B------:R-:W-:Y:S02]  /*19e0*/  ULDC UR4, c[0x0][0x28c] ;  /* 0x0000a30000047ab9 */ /* 0x000fe40000000800 */
[----:B------:R-:W-:-:S13]  /*19f0*/  ISETP.LT.AND P0, PT, RZ, UR4, PT ;  /* 0x00000004ff007c0c */ /* 0x000fda000bf01270 */
[----:B------:R-:W-:Y:S05]  /*1a00*/  @P0 BRA `(.L_x_17) ;  /* 0x0000000000400947 */ /* 0x000fea0003800000 */
[----:B-1----:R-:W-:Y:S01]  /*1a10*/  MOV R0, 0x0 ;  /* 0x0000000000007802 */ /* 0x002fe20000000f00 */
[----:B------:R-:W-:Y:S01]  /*1a20*/  ULDC.64 UR4, c[0x4][0x68] ;  /* 0x01001a0000047ab9 */ /* 0x000fe20000000a00 */
[----:B------:R-:W-:Y:S01]  /*1a30*/  ULDC.64 UR6, c[0x4][0x8] ;  /* 0x0100020000067ab9 */ /* 0x000fe20000000a00 */
[----:B------:R-:W-:Y:S01]  /*1a40*/  IMAD.U32 R4, RZ, RZ, UR4 ;  /* 0x00000004ff047e24 */ /* 0x000fe2000f8e00ff */
[----:B------:R1:W2:Y:S01]  /*1a50*/  LDC.64 R14, c[0x4][R0] ;  /* 0x01000000000e7b82 */ /* 0x0002a20000000a00 */
[----:B------:R-:W-:Y:S01]  /*1a60*/  IMAD.U32 R5, RZ, RZ, UR5 ;  /* 0x00000005ff057e24 */ /* 0x000fe2000f8e00ff */
[----:B------:R-:W-:Y:S01]  /*1a70*/  ULDC.64 UR4, c[0x4][0x70] ;  /* 0x01001c0000047ab9 */ /* 0x000fe20000000a00 */
[----:B0-----:R-:W-:Y:S02]  /*1a80*/  IMAD.U32 R10, RZ, RZ, UR6 ;  /* 0x00000006ff0a7e24 */ /* 0x001fe4000f8e00ff */
[----:B------:R-:W-:Y:S02]  /*1a90*/  IMAD.U32 R6, RZ, RZ, UR4 ;  /* 0x00000004ff067e24 */ /* 0x000fe4000f8e00ff */
[----:B------:R-:W-:-:S02]  /*1aa0*/  IMAD.U32 R7, RZ, RZ, UR5 ;  /* 0x00000005ff077e24 */ /* 0x000fc4000f8e00ff */
[----:B------:R-:W-:Y:S02]  /*1ab0*/  IMAD.U32 R11, RZ, RZ, UR7 ;  /* 0x00000007ff0b7e24 */ /* 0x000fe4000f8e00ff */
[----:B------:R-:W-:Y:S02]  /*1ac0*/  IMAD.MOV.U32 R8, RZ, RZ, 0x1e1 ;  /* 0x000001e1ff087424 */ /* 0x000fe400078e00ff */
[----:B------:R-:W-:Y:S02]  /*1ad0*/  IMAD.MOV.U32 R12, RZ, RZ, 0x1 ;  /* 0x00000001ff0c7424 */ /* 0x000fe400078e00ff */
[----:B-1----:R-:W-:-:S07]  /*1ae0*/  IMAD.MOV.U32 R13, RZ, RZ, RZ ;  /* 0x000000ffff0d7224 */ /* 0x002fce00078e00ff */
[----:B------:R-:W-:-:S07]  /*1af0*/  LEPC R20, `(.L_x_17) ;  /* 0x000000001014794e */ /* 0x000fce0000000000 */
[----:B--2--5:R-:W-:Y:S05]  /*1b00*/  CALL.ABS.NOINC R14 ;  /* 0x000000000e007343 */ /* 0x024fea0003c00000 */
.L_x_17:
[----:B-1----:R-:W-:-:S04]  /*1b10*/  LOP3.LUT R0, R23, 0x1, RZ, 0xfc, !PT ;  /* 0x0000000117007812 */ /* 0x002fc800078efcff */
[----:B------:R-:W-:-:S13]  /*1b20*/  ISETP.NE.AND P0, PT, R0, 0x3, PT ;  /* 0x000000030000780c */ /* 0x000fda0003f05270 */
[----:B------:R-:W-:Y:S05]  /*1b30*/  @!P0 BRA `(.L_x_18) ;  /* 0x0000000000048947 */ /* 0x000fea0003800000 */
[----:B------:R-:W-:Y:S01]  /*1b40*/  BPT.TRAP 0x1 ;  /* 0x000000040000795c */ /* 0x000fe20000300000 */
.L_x_18:
[----:B------:R-:W-:Y:S02]  /*1b50*/  IMAD.U32 R3, RZ, RZ, UR39 ;  /* 0x00000027ff037e24 */ /* 0x000fe4000f8e00ff */
[----:B------:R-:W-:-:S03]  /*1b60*/  IMAD.U32 R0, RZ, RZ, UR38 ;  /* 0x00000026ff007e24 */ /* 0x000fc6000f8e00ff */
[----:B------:R-:W-:Y:S02]  /*1b70*/  LEA R3, R3, UR41, 0x3 ;  /* 0x0000002903037c11 */ /* 0x000fe4000f8e18ff */
[----:B------:R-:W-:-:S04]  /*1b80*/  SHF.L.U32 R0, R0, 0x1f, RZ ;  /* 0x0000001f00007819 */ /* 0x000fc800000006ff */
[----:B------:R1:W2:Y:S01]  /*1b90*/  SYNCS.PHASECHK.TRANS64.TRYWAIT P1, [R3+URZ], R0 ;  /* 0x00000000030075a7 */ /* 0x0002a2000802017f */
[----:B------:R-:W-:Y:S05]  /*1ba0*/  @!P0 BRA `(.L_x_19) ;  /* 0x0000000000048947 */ /* 0x000fea0003800000 */
[----:B------:R-:W-:Y:S01]  /*1bb0*/  BPT.TRAP 0x1 ;  /* 0x000000040000795c */ /* 0x000fe20000300000 */
.L_x_19:
[----:B--2---:R-:W-:Y:S05]  /*1bc0*/  @P1 BRA `(.L_x_20) ;  /* 0x0000000000081947 */ /* 0x004fea0003800000 */
[----:B------:R-:W2:Y:S02]  /*1bd0*/  SYNCS.PHASECHK.TRANS64.TRYWAIT P1, [R3+URZ], R0 ;  /* 0x00000000030075a7 */ /* 0x000ea4000802017f */
[----:B--2---:R-:W-:Y:S05]  /*1be0*/  @!P1 BRA `(.L_x_21) ;  /* 0x0000006000949947 */ /* 0x004fea0003800000 */
.L_x_20:
[----:B------:R-:W-:Y:S05]  /*1bf0*/  WARPSYNC.ALL ;  /* 0x0000000000007948 */ /* 0x000fea0003800000 */
[----:B------:R-:W-:Y:S01]  /*1c00*/  ULEA UR4, UR39, UR45, 0x7 ;  /* 0x0000002d27047291 */ /* 0x000fe2000f8e383f */
[----:B------:R-:W-:Y:S01]  /*1c10*/  WARPGROUP.ARRIVE ;  /* 0x00000000000079c5 */ /* 0x000fe20000000000 */
[----:B------:R-:W-:Y:S01]  /*1c20*/  ULEA UR6, UR39, UR46, 0x8 ;  /* 0x0000002e27067291 */ /* 0x000fe2000f8e403f */
[----:B-12---:R-:W-:Y:S01]  /*1c30*/  IMAD.U32 R0, RZ, RZ, UR42 ;  /* 0x0000002aff007e24 */ /* 0x006fe2000f8e00ff */
[----:B------:R-:W-:Y:S01]  /*1c40*/  UMOV UR5, 0xc0000010 ;  /* 0xc000001000057882 */ /* 0x000fe20000000000 */
[----:B------:R-:W-:-:S03]  /*1c50*/  UMOV UR7, 0xc0000010 ;  /* 0xc000001000077882 */ /* 0x000fc60000000000 */
[----:B------:R-:W-:-:S03]  /*1c60*/  ISETP.GE.AND P1, PT, R0, 0x1, PT ;  /* 0x000000010000780c */ /* 0x000fc60003f26270 */
[----:B------:R-:W-:Y:S03]  /*1c70*/  IGMMA.64x128x32.S8.S8 R24, gdesc[UR4], RZ, !UPT, gsb0 ;  /* 0x03600000041879f1 */ /* 0x000fe6000c0410ff */
[----:B------:R-:W-:-:S07]  /*1c80*/  WARPGROUP.DEPBAR.LE gsb0, 0x0 ;  /* 0x00008000000079c5 */ /* 0x000fce0000010000 */
[----:B------:R-:W-:Y:S05]  /*1c90*/  @!P1 BRA `(.L_x_22) ;  /* 0x0000000000b49947 */ /* 0x000fea0003800000 */
[----:B------:R-:W-:Y:S01]  /*1ca0*/  UIADD3 UR4, UR39, 0x1, URZ ;  /* 0x0000000127047890 */ /* 0x000fe2000fffe03f */
[----:B------:R-:W-:Y:S01]  /*1cb0*/  IMAD.U32 R0, RZ, RZ, UR42 ;  /* 0x0000002aff007e24 */ /* 0x000fe2000f8e00ff */
[----:B------:R-:W-:Y:S02]  /*1cc0*/  UMOV UR9, UR39 ;  /* 0x0000002700097c82 */ /* 0x000fe40008000000 */
[----:B------:R-:W-:-:S04]  /*1cd0*/  UISETP.NE.AND UP0, UPT, UR4, 0x25, UPT ;  /* 0x000000250400788c */ /* 0x000fc8000bf05270 */
[----:B------:R-:W-:Y:S02]  /*1ce0*/  USEL UR5, URZ, 0x1, UP0 ;  /* 0x000000013f057887 */ /* 0x000fe40008000000 */
[----:B------:R-:W-:Y:S02]  /*1cf0*/  USEL UR8, UR4, URZ, UP0 ;  /* 0x0000003f04087287 */ /* 0x000fe40008000000 */
[----:B------:R-:W-:-:S06]  /*1d00*/  ULOP3.LUT UR5, UR38, UR5, URZ, 0x3c, !UPT ;  /* 0x0000000526057292 */ /* 0x000fcc000f8e3c3f */
[----:B------:R-:W-:-:S07]  /*1d10*/  IMAD.U32 R5, RZ, RZ, UR5 ;  /* 0x00000005ff057e24 */ /* 0x000fce000f8e00ff */
.L_x_29:
[----:B-12---:R-:W-:Y:S05]  /*1d20*/  @!P0 BRA `(.L_x_23) ;  /* 0x0000000000048947 */ /* 0x006fea0003800000 */
[----:B------:R-:W-:Y:S01]  /*1d30*/  BPT.TRAP 0x1 ;  /* 0x000000040000795c */ /* 0x000fe20000300000 */
.L_x_23:
[----:B------:R-:W-:Y:S01]  /*1d40*/  ULEA UR4, UR8, UR41, 0x3 ;  /* 0x0000002908047291 */ /* 0x000fe2000f8e183f */
[----:B------:R-:W-:-:S08]  /*1d50*/  SHF.L.U32 R3, R5, 0x1f, RZ ;  /* 0x0000001f05037819 */ /* 0x000fd000000006ff */
[----:B------:R1:W2:Y:S01]  /*1d60*/  SYNCS.PHASECHK.TRANS64.TRYWAIT P1, [UR4], R3 ;  /* 0x00000003ff0075a7 */ /* 0x0002a20008020144 */
[----:B------:R-:W-:Y:S05]  /*1d70*/  @!P0 BRA `(.L_x_24) ;  /* 0x0000000000048947 */ /* 0x000fea0003800000 */
[----:B------:R-:W-:Y:S01]  /*1d80*/  BPT.TRAP 0x1 ;  /* 0x000000040000795c */ /* 0x000fe20000300000 */
.L_x_24:
[----:B--2---:R-:W-:Y:S05]  /*1d90*/  @P1 BRA `(.L_x_25) ;  /* 0x0000000000081947 */ /* 0x004fea0003800000 */
[----:B------:R-:W2:Y:S02]  /*1da0*/  SYNCS.PHASECHK.TRANS64.TRYWAIT P1, [UR4], R3 ;  /* 0x00000003ff0075a7 */ /* 0x000ea40008020144 */
[----:B--2---:R-:W-:Y:S05]  /*1db0*/  @!P1 BRA `(.L_x_26) ;  /* 0x0000006000349947 */ /* 0x004fea0003800000 */
.L_x_25:
[----:B------:R-:W-:Y:S01]  /*1dc0*/  ULEA UR4, UR8, UR45, 0x7 ;  /* 0x0000002d08047291 */ /* 0x000fe2000f8e383f */
[----:B------:R-:W-:Y:S01]  /*1dd0*/  WARPGROUP.ARRIVE ;  /* 0x00000000000079c5 */ /* 0x000fe20000000000 */
[----:B------:R-:W-:Y:S01]  /*1de0*/  ULEA UR6, UR8, UR46, 0x8 ;  /* 0x0000002e08067291 */ /* 0x000fe2000f8e403f */
[----:B------:R-:W-:Y:S01]  /*1df0*/  UMOV UR5, 0xc0000010 ;  /* 0xc000001000057882 */ /* 0x000fe20000000000 */
[----:B------:R-:W-:-:S07]  /*1e00*/  UMOV UR7, 0xc0000010 ;  /* 0xc000001000077882 */ /* 0x000fce0000000000 */
[----:B------:R-:W-:Y:S03]  /*1e10*/  IGMMA.64x128x32.S8.S8 R24, gdesc[UR4], R24, gsb0 ;  /* 0x03600000041879f1 */ /* 0x000fe60008041018 */
[----:B------:R-:W-:Y:S02]  /*1e20*/  WARPGROUP.DEPBAR.LE gsb0, 0x0 ;  /* 0x00008000000079c5 */ /* 0x000fe40000010000 */
[----:B------:R-:W-:Y:S05]  /*1e30*/  @!P0 BRA `(.L_x_27) ;  /* 0x0000000000048947 */ /* 0x000fea0003800000 */
[----:B------:R-:W-:Y:S01]  /*1e40*/  BPT.TRAP 0x1 ;  /* 0x000000040000795c */ /* 0x000fe20000300000 */
.L_x_27:
[----:B------:R-:W-:Y:S01]  /*1e50*/  ULEA UR4, UR9, UR41, 0x3 ;  /* 0x0000002909047291 */ /* 0x000fe2000f8e183f */
[----:B------:R-:W-:-:S03]  /*1e60*/  ISETP.GT.U32.AND P1, PT, R23, 0x1, PT ;  /* 0x000000011700780c */ /* 0x000fc60003f24070 */
[----:B------:R-:W-:-:S04]  /*1e70*/  UIADD3 UR4, UR4, 0x128, URZ ;  /* 0x0000012804047890 */ /* 0x000fc8000fffe03f */
[----:B------:R-:W-:-:S09]  /*1e80*/  UPRMT UR4, URZ, 0x654, UR4 ;  /* 0x000006543f047896 */ /* 0x000fd20008000004 */
[----:B------:R-:W-:Y:S01]  /*1e90*/  SYNCS.ARRIVE.TRANS64.RED.A1T0 RZ, [UR4], RZ ;  /* 0x000000ffffff79a7 */ /* 0x000fe20008100404 */
[----:B------:R-:W-:Y:S05]  /*1ea0*/  @P1 BRA `(.L_x_28) ;  /* 0x0000000000041947 */ /* 0x000fea0003800000 */
[----:B------:R-:W-:Y:S01]  /*1eb0*/  BPT.TRAP 0x1 ;  /* 0x000000040000795c */ /* 0x000fe20000300000 */
.L_x_28:
[----:B------:R-:W-:Y:S01]  /*1ec0*/  UIADD3 UR8, UR8, 0x1, URZ ;  /* 0x0000000108087890 */ /* 0x000fe2000fffe03f */
[C---:B------:R-:W-:Y:S01]  /*1ed0*/  ISETP.GT.AND P1, PT, R0.reuse, 0x1, PT ;  /* 0x000000010000780c */ /* 0x040fe20003f24270 */
[----:B------:R-:W-:Y:S01]  /*1ee0*/  UIADD3 UR9, UR9, 0x1, URZ ;  /* 0x0000000109097890 */ /* 0x000fe2000fffe03f */
[----:B------:R-:W-:Y:S01]  /*1ef0*/  VIADD R0, R0, 0xffffffff ;  /* 0xffffffff00007836 */ /* 0x000fe20000000000 */
[----:B------:R-:W-:Y:S02]  /*1f00*/  UISETP.NE.AND UP0, UPT, UR8, 0x25, UPT ;  /* 0x000000250800788c */ /* 0x000fe4000bf05270 */
[----:B------:R-:W-:Y:S02]  /*1f10*/  UISETP.NE.AND UP1, UPT, UR9, 0x25, UPT ;  /* 0x000000250900788c */ /* 0x000fe4000bf25270 */
[----:B------:R-:W-:Y:S02]  /*1f20*/  USEL UR4, URZ, 0x1, UP0 ;  /* 0x000000013f047887 */ /* 0x000fe40008000000 */
[----:B------:R-:W-:-:S02]  /*1f30*/  USEL UR8, UR8, URZ, UP0 ;  /* 0x0000003f08087287 */ /* 0x000fc40008000000 */
[----:B------:R-:W-:Y:S02]  /*1f40*/  USEL UR9, UR9, URZ, UP1 ;  /* 0x0000003f09097287 */ /* 0x000fe40008800000 */
[----:B------:R-:W-:Y:S01]  /*1f50*/  LOP3.LUT R5, R5, UR4, RZ, 0x3c, !PT ;  /* 0x0000000405057c12 */ /* 0x000fe2000f8e3cff */
[----:B------:R-:W-:Y:S09]  /*1f60*/  @P1 BRA `(.L_x_29) ;  /* 0xfffffffc006c1947 */ /* 0x000ff2000383ffff */
.L_x_22:
[----:B------:R-:W3:Y:S01]  /*1f70*/  LDC R0, c[0x0][0x28c] ;  /* 0x0000a300ff007b82 */ /* 0x000ee20000000800 */
[----:B-12---:R-:W-:-:S04]  /*1f80*/  IMAD.U32 R3, RZ, RZ, UR49 ;  /* 0x00000031ff037e24 */ /* 0x006fc8000f8e00ff */
[----:B------:R1:W-:Y:S01]  /*1f90*/  SYNCS.ARRIVE.TRANS64.A1T0 RZ, [R3+UR47], RZ ;  /* 0x000000ff03ff79a7 */ /* 0x0003e2000810002f */
[----:B---3--:R-:W-:-:S13]  /*1fa0*/  ISETP.GE.AND P1, PT, R0, 0x1, PT ;  /* 0x000000010000780c */ /* 0x008fda0003f26270 */
[----:B-1----:R-:W-:Y:S05]  /*1fb0*/  @!P1 BRA `(.L_x_30) ;  /* 0x00000000003c9947 */ /* 0x002fea0003800000 */
[----:B------:R-:W-:Y:S05]  /*1fc0*/  @!P0 BRA `(.L_x_31) ;  /* 0x0000000000048947 */ /* 0x000fea0003800000 */
[----:B------:R-:W-:Y:S01]  /*1fd0*/  BPT.TRAP 0x1 ;  /* 0x000000040000795c */ /* 0x000fe20000300000 */
.L_x_31:
[----:B------:R-:W-:Y:S01]  /*1fe0*/  UIADD3 UR6, UR39, UR42, URZ ;  /* 0x0000002a27067290 */ /* 0x000fe2000fffe03f */
[----:B------:R-:W-:-:S03]  /*1ff0*/  ISETP.GT.U32.AND P0, PT, R23, 0x1, PT ;  /* 0x000000011700780c */ /* 0x000fc60003f04070 */
[----:B------:R-:W-:-:S04]  /*2000*/  UIMAD.WIDE.U32 UR4, UR6, -0x45306eb3, URZ ;  /* 0xbacf914d060478a5 */ /* 0x000fc8000f8e003f */
[----:B------:R-:W-:-:S04]  /*2010*/  UIADD3 UR4, UR6, -UR5, URZ ;  /* 0x8000000506047290 */ /* 0x000fc8000fffe03f */
[----:B------:R-:W-:-:S04]  /*2020*/  ULEA.HI UR4, UR4, UR5, URZ, 0x1f ;  /* 0x0000000504047291 */ /* 0x000fc8000f8ff83f */
[----:B------:R-:W-:-:S04]  /*2030*/  USHF.R.U32.HI UR4, URZ, 0x5, UR4 ;  /* 0x000000053f047899 */ /* 0x000fc80008011604 */
[----:B------:R-:W-:-:S04]  /*2040*/  UIMAD UR4, UR4, -0x25, UR6 ;  /* 0xffffffdb040478a4 */ /* 0x000fc8000f8e0206 */
[----:B------:R-:W-:-:S04]  /*2050*/  ULEA UR4, UR4, UR41, 0x3 ;  /* 0x0000002904047291 */ /* 0x000fc8000f8e183f */
[----:B------:R-:W-:-:S04]  /*2060*/  UIADD3 UR4, UR4, 0x128, URZ ;  /* 0x0000012804047890 */ /* 0x000fc8000fffe03f */
[----:B------:R-:W-:-:S09]  /*2070*/  UPRMT UR4, URZ, 0x654, UR4 ;  /* 0x000006543f047896 */ /* 0x000fd20008000004 */
[----:B------:R-:W-:Y:S01]  /*2080*/  SYNCS.ARRIVE.TRANS64.RED.A1T0 RZ, [UR4], RZ ;  /* 0x000000ffffff79a7 */ /* 0x000fe20008100404 */
[----:B------:R-:W-:Y:S05]  /*2090*/  @P0 BRA `(.L_x_30) ;  /* 0x0000000000040947 */ /* 0x000fea0003800000 */
[----:B------:R-:W-:Y:S01]  /*20a0*/  BPT.TRAP 0x1 ;  /* 0x000000040000795c */ /* 0x000fe20000300000 */
.L_x_30:
[----:B------:R-:W-:Y:S01]  /*20b0*/  SHF.L.U32 R0, R100, 0x1f, RZ ;  /* 0x0000001f64007819 */ /* 0x000fe200000006ff */
[----:B------:R-:W-:Y:S01]  /*20c0*/  UIADD3 UR39, UR39, UR48, URZ ;  /* 0x0000003027277290 */ /* 0x000fe2000fffe03f */
[----:B------:R-:W-:Y:S01]  /*20d0*/  IMAD.SHL.U32 R13, R19, 0x80, RZ ;  /* 0x00000080130d7824 */ /* 0x000fe200078e00ff */
[----:B------:R-:W-:Y:S01]  /*20e0*/  UISETP.GE.U32.AND UP1, UPT, UR48, 0x25, UPT ;  /* 0x000000253000788c */ /* 0x000fe2000bf26070 */
[----:B------:R-:W1:Y:S01]  /*20f0*/  SYNCS.PHASECHK.TRANS64.TRYWAIT P0, [UR43+0x8], R0 ;  /* 0x00000800ff0075a7 */ /* 0x000e62000800016b */
[----:B------:R-:W-:Y:S01]  /*2100*/  UISETP.GT.U32.AND UP0, UPT, UR39, 0x24, UPT ;  /* 0x000000242700788c */ /* 0x000fe2000bf04070 */
[----:B0-----:R-:W-:Y:S01]  /*2110*/  SHF.R.S32.HI R11, RZ, 0x1f, R18 ;  /* 0x0000001fff0b7819 */ /* 0x001fe20000011412 */
[----:B------:R-:W-:Y:S02]  /*2120*/  UIMAD.WIDE.U32 UR4, UR39, -0x45306eb3, URZ ;  /* 0xbacf914d270478a5 */ /* 0x000fe4000f8e003f */
[----:B------:R-:W-:Y:S02]  /*2130*/  UISETP.LT.U32.AND UP0, UPT, UR48, 0x25, UP0 ;  /* 0x000000253000788c */ /* 0x000fe40008701070 */
[----:B------:R-:W-:-:S02]  /*2140*/  UIADD3 UR4, UR39, -UR5, URZ ;  /* 0x8000000527047290 */ /* 0x000fc4000fffe03f */
[----:B------:R-:W-:Y:S02]  /*2150*/  USEL UR6, URZ, 0x1, !UP0 ;  /* 0x000000013f067887 */ /* 0x000fe4000c000000 */
[----:B------:R-:W-:Y:S02]  /*2160*/  ULEA.HI UR4, UR4, UR5, URZ, 0x1f ;  /* 0x0000000504047291 */ /* 0x000fe4000f8ff83f */
[----:B------:R-:W-:Y:S02]  /*2170*/  ULOP3.LUT UR38, UR38, UR6, URZ, 0x3c, !UPT ;  /* 0x0000000626267292 */ /* 0x000fe4000f8e3c3f */
[----:B------:R-:W-:-:S04]  /*2180*/  USHF.R.U32.HI UR4, URZ, 0x5, UR4 ;  /* 0x000000053f047899 */ /* 0x000fc80008011604 */
[----:B------:R-:W-:Y:S02]  /*2190*/  @UP1 ULOP3.LUT UR38, UR38, 0x1, UR4, 0x78, !UPT ;  /* 0x0000000126261892 */ /* 0x000fe4000f8e7804 */
[----:B------:R-:W-:Y:S01]  /*21a0*/  UIMAD UR39, UR4, -0x25, UR39 ;  /* 0xffffffdb042778a4 */ /* 0x000fe2000f8e0227 */
[----:B-1----:R-:W-:Y:S11]  /*21b0*/  @!P0 BRA `(.L_x_32) ;  /* 0x0000005c004c8947 */ /* 0x002ff60003800000 */
.L_x_223:
[----:B0-----:R-:W-:Y:S01]  /*21c0*/  IMAD.SHL.U32 R3, R22, 0x40, RZ ;  /* 0x0000004016037824 */ /* 0x001fe200078e00ff */
[----:B------:R-:W-:Y:S01]  /*21d0*/  ULDC UR6, c[0x0][0x284] ;  /* 0x0000a10000067ab9 */ /* 0x000fe20000000800 */
[----:B------:R-:W-:Y:S01]  /*21e0*/  ULDC.64 UR4, c[0x0][0x5d0] ;  /* 0x0001740000047ab9 */ /* 0x000fe20000000a00 */
[----:B------:R-:W-:Y:S01]  /*21f0*/  SHF.R.S32.HI R10, RZ, 0x1f, R13 ;  /* 0x0000001fff0a7819 */ /* 0x000fe2000001140d */
[----:B------:R-:W-:Y:S01]  /*2200*/  IMAD R7, R11, UR4, RZ ;  /* 0x000000040b077c24 */ /* 0x000fe2000f8e02ff */
[----:B------:R-:W-:Y:S01]  /*2210*/  ISETP.GE.AND P0, PT, R3, UR6, PT ;  /* 0x0000000603007c0c */ /* 0x000fe2000bf06270 */
[C---:B------:R-:W-:Y:S01]  /*2220*/  IMAD.WIDE.U32 R4, R18.reuse, UR4, R92 ;  /* 0x0000000412047c25 */ /* 0x040fe2000f8e005c */
[----:B------:R-:W-:Y:S02]  /*2230*/  ULDC UR4, c[0x0][0x288] ;  /* 0x0000a20000047ab9 */ /* 0x000fe40000000800 */
[C---:B------:R-:W-:Y:S01]  /*2240*/  ISETP.GE.OR P0, PT, R13.reuse, UR4, P0 ;  /* 0x000000040d007c0c */ /* 0x040fe20008706670 */
[----:B------:R-:W-:Y:S01]  /*2250*/  IMAD R7, R18, UR5, R7 ;  /* 0x0000000512077c24 */ /* 0x000fe2000f8e0207 */
[----:B------:R-:W-:-:S04]  /*2260*/  IADD3 R4, P1, R13, R4, RZ ;  /* 0x000000040d047210 */ /* 0x000fc80007f3e0ff */
[----:B------:R-:W-:-:S07]  /*2270*/  IADD3.X R5, R10, R5, R7, P1, !PT ;  /* 0x000000050a057210 */ /* 0x000fce0000ffe407 */
[----:B------:R-:W-:Y:S05]  /*2280*/  @P0 BRA `(.L_x_33) ;  /* 0x0000003000ac0947 */ /* 0x000fea0003800000 */
[----:B------:R-:W0:Y:S01]  /*2290*/  LDC.64 R8, c[0x0][0x5c8] ;  /* 0x00017200ff087b82 */ /* 0x000e220000000a00 */
[----:B------:R-:W-:Y:S01]  /*22a0*/  IMAD.WIDE R14, R22, 0x40, R90 ;  /* 0x00000040160e7825 */ /* 0x000fe200078e025a */
[----:B------:R-:W-:Y:S01]  /*22b0*/  ULDC.64 UR4, c[0x0][0x5c0] ;  /* 0x0001700000047ab9 */ /* 0x000fe20000000a00 */
[----:B------:R-:W-:Y:S02]  /*22c0*/  BSSY B0, `(.L_x_33) ;  /* 0x0000327000007945 */ /* 0x000fe40003800000 */
[----:B------:R-:W-:Y:S02]  /*22d0*/  IMAD.IADD R20, R98, 0x1, -R3 ;  /* 0x0000000162147824 */ /* 0x000fe400078e0a03 */
[----:B------:R-:W-:Y:S02]  /*22e0*/  IMAD.IADD R19, R95, 0x1, -R13 ;  /* 0x000000015f137824 */ /* 0x000fe400078e0a0d */
[-C--:B0-----:R-:W-:Y:S02]  /*22f0*/  IMAD R0, R15, R8.reuse, RZ ;  /* 0x000000080f007224 */ /* 0x081fe400078e02ff */
[----:B------:R-:W-:-:S04]  /*2300*/  IMAD.WIDE.U32 R4, R14, R8, R4 ;  /* 0x000000080e047225 */ /* 0x000fc800078e0004 */
[----:B------:R-:W-:Y:S01]  /*2310*/  IMAD R7, R14, R9, R0 ;  /* 0x000000090e077224 */ /* 0x000fe200078e0200 */
[----:B------:R-:W-:-:S03]  /*2320*/  IADD3 R4, P0, R4, UR4, RZ ;  /* 0x0000000404047c10 */ /* 0x000fc6000ff1e0ff */
[----:B------:R-:W-:Y:S01]  /*2330*/  IMAD.IADD R7, R5, 0x1, R7 ;  /* 0x0000000105077824 */ /* 0x000fe200078e0207 */
[----:B------:R-:W-:-:S04]  /*2340*/  LEA R6, P1, R8, R4, 0x3 ;  /* 0x0000000408067211 */ /* 0x000fc800078218ff */
[----:B------:R-:W-:Y:S02]  /*2350*/  IADD3.X R5, R7, UR5, RZ, P0, !PT ;  /* 0x0000000507057c10 */ /* 0x000fe400087fe4ff */
[----:B-----5:R-:W-:Y:S02]  /*2360*/  ISETP.NE.AND P0, PT, R89, RZ, PT ;  /* 0x000000ff5900720c */ /* 0x020fe40003f05270 */
[----:B------:R-:W-:-:S11]  /*2370*/  LEA.HI.X R7, R8, R5, R9, 0x3, P1 ;  /* 0x0000000508077211 */ /* 0x000fd600008f1c09 */
[----:B------:R-:W-:Y:S05]  /*2380*/  @!P0 BRA `(.L_x_34) ;  /* 0x0000002400608947 */ /* 0x000fea0003800000 */
[----:B------:R-:W0:Y:S01]  /*2390*/  LDC.64 R102, c[0x0][0x5b0] ;  /* 0x00016c00ff667b82 */ /* 0x000e220000000a00 */
[----:B------:R-:W-:Y:S01]  /*23a0*/  ULDC.64 UR4, c[0x0][0x5b8] ;  /* 0x00016e0000047ab9 */ /* 0x000fe20000000a00 */
[----:B------:R-:W-:Y:S01]  /*23b0*/  ISETP.GE.AND P1, PT, R20, 0x1, PT ;  /* 0x000000011400780c */ /* 0x000fe20003f26270 */
[C---:B------:R-:W-:Y:S01]  /*23c0*/  IMAD.WIDE.U32 R8, R18.reuse, UR4, R92 ;  /* 0x0000000412087c25 */ /* 0x040fe2000f8e005c */
[----:B------:R-:W-:Y:S02]  /*23d0*/  BSSY B1, `(.L_x_35) ;  /* 0x000000e000017945 */ /* 0x000fe40003800000 */
[----:B------:R-:W-:Y:S01]  /*23e0*/  ISETP.LT.OR P5, PT, R19, 0x1, !P1 ;  /* 0x000000011300780c */ /* 0x000fe20004fa1670 */
[----:B------:R-:W-:Y:S01]  /*23f0*/  IMAD R3, R11, UR4, RZ ;  /* 0x000000040b037c24 */ /* 0x000fe2000f8e02ff */
[----:B------:R-:W1:Y:S01]  /*2400*/  LDC.64 R104, c[0x0][0x5a8] ;  /* 0x00016a00ff687b82 */ /* 0x000e620000000a00 */
[----:B------:R-:W-:Y:S02]  /*2410*/  IADD3 R12, P0, R13, R8, RZ ;  /* 0x000000080d0c7210 */ /* 0x000fe40007f1e0ff */
[----:B------:R-:W-:-:S05]  /*2420*/  IMAD R3, R18, UR5, R3 ;  /* 0x0000000512037c24 */ /* 0x000fca000f8e0203 */
[----:B------:R-:W-:Y:S01]  /*2430*/  IADD3.X R13, R10, R9, R3, P0, !PT ;  /* 0x000000090a0d7210 */ /* 0x000fe200007fe403 */
[-C--:B0-----:R-:W-:Y:S02]  /*2440*/  IMAD R0, R15, R102.reuse, RZ ;  /* 0x000000660f007224 */ /* 0x081fe400078e02ff */
[----:B------:R-:W-:-:S04]  /*2450*/  IMAD.WIDE.U32 R8, R14, R102, R12 ;  /* 0x000000660e087225 */ /* 0x000fc800078e000c */
[----:B------:R-:W-:Y:S01]  /*2460*/  IMAD R21, R14, R103, R0 ;  /* 0x000000670e157224 */ /* 0x000fe200078e0200 */
[----:B-1----:R-:W-:-:S04]  /*2470*/  IADD3 R8, P0, R8, R104, RZ ;  /* 0x0000006808087210 */ /* 0x002fc80007f1e0ff */
[----:B------:R-:W-:Y:S01]  /*2480*/  IADD3.X R9, R105, R9, R21, P0, !PT ;  /* 0x0000000969097210 */ /* 0x000fe200007fe415 */
[----:B------:R-:W-:Y:S08]  /*2490*/  @P5 BRA `(.L_x_36) ;  /* 0x0000000000045947 */ /* 0x000ff00003800000 */
[----:B------:R0:W5:Y:S02]  /*24a0*/  LDG.E.U8 R99, desc[UR36][R8.64] ;  /* 0x0000002408637981 */ /* 0x000164000c1e1100 */
.L_x_36:
[----:B------:R-:W-:Y:S05]  /*24b0*/  BSYNC B1 ;  /* 0x0000000000017941 */ /* 0x000fea0003800000 */
.L_x_35:
[----:B-----5:R-:W-:Y:S01]  /*24c0*/  LOP3.LUT R0, R99, 0xffff, RZ, 0xc0, !PT ;  /* 0x0000ffff63007812 */ /* 0x020fe200078ec0ff */
[----:B------:R-:W-:Y:S01]  /*24d0*/  IMAD.SHL.U32 R10, R102, 0x8, RZ ;  /* 0x00000008660a7824 */ /* 0x000fe200078e00ff */
[----:B------:R-:W-:Y:S01]  /*24e0*/  ISETP.LT.OR P2, PT, R19, 0x2, !P1 ;  /* 0x000000021300780c */ /* 0x000fe20004f41670 */
[----:B------:R-:W-:Y:S01]  /*24f0*/  BSSY B1, `(.L_x_37) ;  /* 0x000000e000017945 */ /* 0x000fe20003800000 */
[----:B------:R-:W-:Y:S02]  /*2500*/  PRMT R0, R0, 0x8880, RZ ;  /* 0x0000888000007816 */ /* 0x000fe400000000ff */
[----:B------:R-:W-:Y:S02]  /*2510*/  SHF.L.U64.HI R11, R102, 0x3, R103 ;  /* 0x00000003660b7819 */ /* 0x000fe40000010267 */
[----:B------:R-:W-:Y:S01]  /*2520*/  ISETP.GE.AND P0, PT, R20, 0x9, PT ;  /* 0x000000091400780c */ /* 0x000fe20003f06270 */
[----:B------:R-:W-:Y:S02]  /*2530*/  IMAD R3, R0, R89, RZ ;  /* 0x0000005900037224 */ /* 0x000fe400078e02ff */
[----:B------:R-:W-:-:S04]  /*2540*/  IMAD.WIDE.U32 R10, R14, R102, R10 ;  /* 0x000000660e0a7225 */ /* 0x000fc800078e000a */
[----:B------:R-:W-:Y:S01]  /*2550*/  @!P5 IMAD R15, R24, R88, R3 ;  /* 0x00000058180fd224 */ /* 0x000fe200078e0203 */
[----:B------:R-:W-:Y:S01]  /*2560*/  IADD3 R10, P3, P4, R12, R104, R10 ;  /* 0x000000680c0a7210 */ /* 0x000fe20007c7e00a */
[----:B------:R-:W-:-:S03]  /*2570*/  IMAD.IADD R14, R21, 0x1, R11 ;  /* 0x00000001150e7824 */ /* 0x000fc600078e020b */
[----:B------:R1:W-:Y:S01]  /*2580*/  @!P5 STG.E.U8 desc[UR36][R4.64], R15 ;  /* 0x0000000f0400d986 */ /* 0x0003e2000c101124 */
[----:B------:R-:W-:Y:S08]  /*2590*/  @P2 BRA `(.L_x_38) ;  /* 0x00000000000c2947 */ /* 0x000ff00003800000 */
[----:B------:R-:W2:Y:S02]  /*25a0*/  LDG.E.U8 R99, desc[UR36][R8.64+0x1] ;  /* 0x0000012408637981 */ /* 0x000ea4000c1e1100 */
[----:B--2---:R-:W-:-:S05]  /*25b0*/  PRMT R0, R99, 0x8880, RZ ;  /* 0x0000888063007816 */ /* 0x004fca00000000ff */
[----:B------:R-:W-:-:S07]  /*25c0*/  IMAD R3, R0, R89, RZ ;  /* 0x0000005900037224 */ /* 0x000fce00078e02ff */
.L_x_38:
[----:B------:R-:W-:Y:S05]  /*25d0*/  BSYNC B1 ;  /* 0x0000000000017941 */ /* 0x000fea0003800000 */
.L_x_37:
[----:B------:R-:W-:Y:S01]  /*25e0*/  ISETP.LT.OR P5, PT, R19, 0x1, !P0 ;  /* 0x000000011300780c */ /* 0x000fe200047a1670 */
[----:B------:R-:W-:Y:S01]  /*25f0*/  @!P2 IMAD R25, R25, R88, R3 ;  /* 0x000000581919a224 */ /* 0x000fe200078e0203 */
[----:B------:R-:W-:Y:S01]  /*2600*/  BSSY B1, `(.L_x_39) ;  /* 0x000000a000017945 */ /* 0x000fe20003800000 */
[----:B------:R-:W-:Y:S02]  /*2610*/  IADD3.X R11, R13, R105, R14, P3, P4 ;  /* 0x000000690d0b7210 */ /* 0x000fe40001fe840e */
[C---:B------:R-:W-:Y:S01]  /*2620*/  ISETP.LT.OR P3, PT, R19.reuse, 0x2, !P0 ;  /* 0x000000021300780c */ /* 0x040fe20004761670 */
[----:B------:R2:W-:Y:S01]  /*2630*/  @!P2 STG.E.U8 desc[UR36][R4.64+0x1], R25 ;  /* 0x000001190400a986 */ /* 0x0005e2000c101124 */
[C---:B------:R-:W-:Y:S02]  /*2640*/  ISETP.LT.OR P4, PT, R19.reuse, 0x9, !P1 ;  /* 0x000000091300780c */ /* 0x040fe40004f81670 */
[----:B------:R-:W-:-:S04]  /*2650*/  ISETP.LT.OR P2, PT, R19, 0xa, !P1 ;  /* 0x0000000a1300780c */ /* 0x000fc80004f41670 */
[----:B------:R-:W-:Y:S09]  /*2660*/  @P5 BRA `(.L_x_40) ;  /* 0x00000000000c5947 */ /* 0x000ff20003800000 */
[----:B------:R-:W3:Y:S02]  /*2670*/  LDG.E.U8 R99, desc[UR36][R10.64] ;  /* 0x000000240a637981 */ /* 0x000ee4000c1e1100 */
[----:B---3--:R-:W-:-:S05]  /*2680*/  PRMT R0, R99, 0x8880, RZ ;  /* 0x0000888063007816 */ /* 0x008fca00000000ff */
[----:B------:R-:W-:-:S07]  /*2690*/  IMAD R3, R0, R89, RZ ;  /* 0x0000005900037224 */ /* 0x000fce00078e02ff */
.L_x_40:
[----:B------:R-:W-:Y:S05]  /*26a0*/  BSYNC B1 ;  /* 0x0000000000017941 */ /* 0x000fea0003800000 */
.L_x_39:
[----:B------:R-:W-:Y:S01]  /*26b0*/  @!P5 IMAD R13, R26, R88, R3 ;  /* 0x000000581a0dd224 */ /* 0x000fe200078e0203 */
[----:B------:R-:W-:Y:S04]  /*26c0*/  BSSY B1, `(.L_x_41) ;  /* 0x0000006000017945 */ /* 0x000fe80003800000 */
[----:B------:R3:W-:Y:S01]  /*26d0*/  @!P5 STG.E.U8 desc[UR36][R6.64], R13 ;  /* 0x0000000d0600d986 */ /* 0x0007e2000c101124 */
[----:B------:R-:W-:Y:S05]  /*26e0*/  @P3 BRA `(.L_x_42) ;  /* 0x00000000000c3947 */ /* 0x000fea0003800000 */
[----:B------:R-:W4:Y:S02]  /*26f0*/  LDG.E.U8 R99, desc[UR36][R10.64+0x1] ;  /* 0x000001240a637981 */ /* 0x000f24000c1e1100 */
[----:B----4-:R-:W-:-:S05]  /*2700*/  PRMT R0, R99, 0x8880, RZ ;  /* 0x0000888063007816 */ /* 0x010fca00000000ff */
[----:B------:R-:W-:-:S07]  /*2710*/  IMAD R3, R0, R89, RZ ;  /* 0x0000005900037224 */ /* 0x000fce00078e02ff */
.L_x_42:
[----:B------:R-:W-:Y:S05]  /*2720*/  BSYNC B1 ;  /* 0x0000000000017941 */ /* 0x000fea0003800000 */
.L_x_41:
[----:B------:R-:W-:Y:S01]  /*2730*/  @!P3 IMAD R27, R27, R88, R3 ;  /* 0x000000581b1bb224 */ /* 0x000fe200078e0203 */
[----:B------:R-:W-:Y:S04]  /*2740*/  BSSY B1, `(.L_x_43) ;  /* 0x0000006000017945 */ /* 0x000fe80003800000 */
[----:B------:R4:W-:Y:S01]  /*2750*/  @!P3 STG.E.U8 desc[UR36][R6.64+0x1], R27 ;  /* 0x0000011b0600b986 */ /* 0x0009e2000c101124 */
[----:B------:R-:W-:Y:S05]  /*2760*/  @P4 BRA `(.L_x_44) ;  /* 0x00000000000c4947 */ /* 0x000fea0003800000 */
[----:B------:R-:W5:Y:S02]  /*2770*/  LDG.E.U8 R99, desc[UR36][R8.64+0x8] ;  /* 0x0000082408637981 */ /* 0x000f64000c1e1100 */
[----:B-----5:R-:W-:-:S05]  /*2780*/  PRMT R0, R99, 0x8880, RZ ;  /* 0x0000888063007816 */ /* 0x020fca00000000ff */
[----:B------:R-:W-:-:S07]  /*2790*/  IMAD R3, R0, R89, RZ ;  /* 0x0000005900037224 */ /* 0x000fce00078e02ff */
.L_x_44:
[----:B------:R-:W-:Y:S05]  /*27a0*/  BSYNC B1 ;  /* 0x0000000000017941 */ /* 0x000fea0003800000 */
.L_x_43:
[----:B---3--:R-:W-:Y:S01]  /*27b0*/  @!P4 IMAD R13, R28, R88, R3 ;  /* 0x000000581c0dc224 */ /* 0x008fe200078e0203 */
[----:B------:R-:W-:Y:S04]  /*27c0*/  BSSY B1, `(.L_x_45) ;  /* 0x0000006000017945 */ /* 0x000fe80003800000 */
[----:B------:R3:W-:Y:S01]  /*27d0*/  @!P4 STG.E.U8 desc[UR36][R4.64+0x8], R13 ;  /* 0x0000080d0400c986 */ /* 0x0007e2000c101124 */
[----:B------:R-:W-:Y:S05]  /*27e0*/  @P2 BRA `(.L_x_46) ;  /* 0x00000000000c2947 */ /* 0x000fea0003800000 */
[----:B------:R-:W5:Y:S02]  /*27f0*/  LDG.E.U8 R99, desc[UR36][R8.64+0x9] ;  /* 0x0000092408637981 */ /* 0x000f64000c1e1100 */
[----:B-----5:R-:W-:-:S05]  /*2800*/  PRMT R0, R99, 0x8880, RZ ;  /* 0x0000888063007816 */ /* 0x020fca00000000ff */
[----:B------:R-:W-:-:S07]  /*2810*/  IMAD R3, R0, R89, RZ ;  /* 0x0000005900037224 */ /* 0x000fce00078e02ff */
.L_x_46:
[----:B------:R-:W-:Y:S05]  /*2820*/  BSYNC B1 ;  /* 0x0000000000017941 */ /* 0x000fea0003800000 */
.L_x_45:
[----:B------:R-:W-:Y:S01]  /*2830*/  ISETP.LT.OR P4, PT, R19, 0x9, !P0 ;  /* 0x000000091300780c */ /* 0x000fe20004781670 */
[----:B------:R-:W-:Y:S01]  /*2840*/  @!P2 IMAD R29, R29, R88, R3 ;  /* 0x000000581d1da224 */ /* 0x000fe200078e0203 */
[----:B------:R-:W-:Y:S01]  /*2850*/  BSSY B1, `(.L_x_47) ;  /* 0x0000009000017945 */ /* 0x000fe20003800000 */
[C---:B------:R-:W-:Y:S02]  /*2860*/  ISETP.LT.OR P3, PT, R19.reuse, 0xa, !P0 ;  /* 0x0000000a1300780c */ /* 0x040fe40004761670 */
[C---:B------:R-:W-:Y:S01]  /*2870*/  ISETP.LT.OR P5, PT, R19.reuse, 0x11, !P1 ;  /* 0x000000111300780c */ /* 0x040fe20004fa1670 */
[----:B------:R0:W-:Y:S01]  /*2880*/  @!P2 STG.E.U8 desc[UR36][R4.64+0x9], R29 ;  /* 0x0000091d0400a986 */ /* 0x0001e2000c101124 */
[----:B------:R-:W-:-:S06]  /*2890*/  ISETP.LT.OR P2, PT, R19, 0x12, !P1 ;  /* 0x000000121300780c */ /* 0x000fcc0004f41670 */
[----:B------:R-:W-:Y:S07]  /*28a0*/  @P4 BRA `(.L_x_48) ;  /* 0x00000000000c4947 */ /* 0x000fee0003800000 */
[----:B------:R-:W5:Y:S02]  /*28b0*/  LDG.E.U8 R99, desc[UR36][R10.64+0x8] ;  /* 0x000008240a637981 */ /* 0x000f64000c1e1100 */
[----:B-----5:R-:W-:-:S05]  /*28c0*/  PRMT R0, R99, 0x8880, RZ ;  /* 0x0000888063007816 */ /* 0x020fca00000000ff */
[----:B------:R-:W-:-:S07]  /*28d0*/  IMAD R3, R0, R89, RZ ;  /* 0x0000005900037224 */ /* 0x000fce00078e02ff */
.L_x_48:
[----:B------:R-:W-:Y:S05]  /*28e0*/  BSYNC B1 ;  /* 0x0000000000017941 */ /* 0x000fea0003800000 */
.L_x_47:
[----:B---3--:R-:W-:Y:S01]  /*28f0*/  @!P4 IMAD R13, R30, R88, R3 ;  /* 0x000000581e0dc224 */ /* 0x008fe200078e0203 */
[----:B------:R-:W-:Y:S04]  /*2900*/  BSSY B1, `(.L_x_49) ;  /* 0x0000006000017945 */ /* 0x000fe80003800000 */
[----:B------:R3:W-:Y:S01]  /*2910*/  @!P4 STG.E.U8 desc[UR36][R6.64+0x8], R13 ;  /* 0x0000080d0600c986 */ /* 0x0007e2000c101124 */
[----:B------:R-:W-:Y:S05]  /*2920*/  @P3 BRA `(.L_x_50) ;  /* 0x00000000000c3947 */ /* 0x000fea0003800000 */
[----:B------:R-:W5:Y:S02]  /*2930*/  LDG.E.U8 R99, desc[UR36][R10.64+0x9] ;  /* 0x000009240a637981 */ /* 0x000f64000c1e1100 */
[----:B-----5:R-:W-:-:S05]  /*2940*/  PRMT R0, R99, 0x8880, RZ ;  /* 0x0000888063007816 */ /* 0x020fca00000000ff */
[----:B------:R-:W-:-:S07]  /*2950*/  IMAD R3, R0, R89, RZ ;  /* 0x0000005900037224 */ /* 0x000fce00078e02ff */
.L_x_50:
[----:B------:R-:W-:Y:S05]  /*2960*/  BSYNC B1 ;  /* 0x0000000000017941 */ /* 0x000fea0003800000 */
.L_x_49:
[----:B------:R-:W-:Y:S01]  /*2970*/  @!P3 IMAD R31, R31, R88, R3 ;  /* 0x000000581f1fb224 */ /* 0x000fe200078e0203 */
[----:B------:R-:W-:Y:S04]  /*2980*/  BSSY B1, `(.L_x_51) ;  /* 0x0000006000017945 */ /* 0x000fe80003800000 */
[----:B------:R0:W-:Y:S01]  /*2990*/  @!P3 STG.E.U8 desc[UR36][R6.64+0x9], R31 ;  /* 0x0000091f0600b986 */ /* 0x0001e2000c101124 */
[----:B------:R-:W-:Y:S05]  /*29a0*/  @P5 BRA `(.L_x_52) ;  /* 0x00000000000c5947 */ /* 0x000fea0003800000 */
[----:B------:R-:W5:Y:S02]  /*29b0*/  LDG.E.U8 R99, desc[UR36][R8.64+0x10] ;  /* 0x0000102408637981 */ /* 0x000f64000c1e1100 */
[----:B-----5:R-:W-:-:S05]  /*29c0*/  PRMT R0, R99, 0x8880, RZ ;  /* 0x0000888063007816 */ /* 0x020fca00000000ff */
[----:B------:R-:W-:-:S07]  /*29d0*/  IMAD R3, R0, R89, RZ ;  /* 0x0000005900037224 */ /* 0x000fce00078e02ff */
.L_x_52:
[----:B------:R-:W-:Y:S05]  /*29e0*/  BSYNC B1 ;  /* 0x0000000000017941 */ /* 0x000fea0003800000 */
.L_x_51:
[----:B---3--:R-:W-:Y:S01]  /*29f0*/  @!P5 IMAD R13, R32, R88, R3 ;  /* 0x00000058200dd224 */ /* 0x008fe200078e0203 */
[----:B------:R-:W-:Y:S04]  /*2a00*/  BSSY B1, `(.L_x_53) ;  /* 0x0000006000017945 */ /* 0x000fe80003800000 */
[----:B------:R3:W-:Y:S01]  /*2a10*/  @!P5 STG.E.U8 desc[UR36][R4.64+0x10], R13 ;  /* 0x0000100d0400d986 */ /* 0x0007e2000c101124 */
[----:B------:R-:W-:Y:S05]  /*2a20*/  @P2 BRA `(.L_x_54) ;  /* 0x00000000000c2947 */ /* 0x000fea0003800000 */
[----:B------:R-:W5:Y:S02]  /*2a30*/  LDG.E.U8 R99, desc[UR36][R8.64+0x11] ;  /* 0x0000112408637981 */ /* 0x000f64000c1e1100 */
[----:B-----5:R-:W-:-:S05]  /*2a40*/  PRMT R0, R99, 0x8880, RZ ;  /* 0x0000888063007816 */ /* 0x020fca00000000ff */
[----:B------:R-:W-:-:S07]  /*2a50*/  IMAD R3, R0, R89, RZ ;  /* 0x0000005900037224 */ /* 0x000fce00078e02ff */
.L_x_54:
[----:B------:R-:W-:Y:S05]  /*2a60*/  BSYNC B1 ;  /* 0x0000000000017941 */ /* 0x000fea0003800000 */
.L_x_53:
        /* <DEDUP_REMOVED lines=11> */
.L_x_56:
[----:B------:R-:W-:Y:S05]  /*2b20*/  BSYNC B1 ;  /* 0x0000000000017941 */ /* 0x000fea0003800000 */
.L_x_55:
[----:B---3--:R-:W-:Y:S01]  /*2b30*/  @!P4 IMAD R13, R34, R88, R3 ;  /* 0x00000058220dc224 */ /* 0x008fe200078e0203 */
[----:B------:R-:W-:Y:S04]  /*2b40*/  BSSY B1, `(.L_x_57) ;  /* 0x0000006000017945 */ /* 0x000fe80003800000 */
[----:B------:R3:W-:Y:S01]  /*2b50*/  @!P4 STG.E.U8 desc[UR36][R6.64+0x10], R13 ;  /* 0x0000100d0600c986 */ /* 0x0007e2000c101124 */
[----:B------:R-:W-:Y:S05]  /*2b60*/  @P3 BRA `(.L_x_58) ;  /* 0x00000000000c3947 */ /* 0x000fea0003800000 */
[----:B------:R-:W5:Y:S02]  /*2b70*/  LDG.E.U8 R99, desc[UR36][R10.64+0x11] ;  /* 0x000011240a637981 */ /* 0x000f64000c1e1100 */
[----:B-----5:R-:W-:-:S05]  /*2b80*/  PRMT R0, R99, 0x8880, RZ ;  /* 0x0000888063007816 */ /* 0x020fca00000000ff */
[----:B------:R-:W-:-:S07]  /*2b90*/  IMAD R3, R0, R89, RZ ;  /* 0x0000005900037224 */ /* 0x000fce00078e02ff */
.L_x_58:
[----:B------:R-:W-:Y:S05]  /*2ba0*/  BSYNC B1 ;  /* 0x0000000000017941 */ /* 0x000fea0003800000 */
.L_x_57:
[----:B------:R-:W-:Y:S01]  /*2bb0*/  @!P3 IMAD R35, R35, R88, R3 ;  /* 0x000000582323b224 */ /* 0x000fe200078e0203 */
[----:B------:R-:W-:Y:S04]  /*2bc0*/  BSSY B1, `(.L_x_59) ;  /* 0x0000006000017945 */ /* 0x000fe80003800000 */
[----:B------:R0:W-:Y:S01]  /*2bd0*/  @!P3 STG.E.U8 desc[UR36][R6.64+0x11], R35 ;  /* 0x000011230600b986 */ /* 0x0001e2000c101124 */
[----:B------:R-:W-:Y:S05]  /*2be0*/  @P5 BRA `(.L_x_60) ;  /* 0x00000000000c5947 */ /* 0x000fea0003800000 */
[----:B------:R-:W5:Y:S02]  /*2bf0*/  LDG.E.U8 R99, desc[UR36][R8.64+0x18] ;  /* 0x0000182408637981 */ /* 0x000f64000c1e1100 */
[----:B-----5:R-:W-:-:S05]  /*2c00*/  PRMT R0, R99, 0x8880, RZ ;  /* 0x0000888063007816 */ /* 0x020fca00000000ff */
[----:B------:R-:W-:-:S07]  /*2c10*/  IMAD R3, R0, R89, RZ ;  /* 0x0000005900037224 */ /* 0x000fce00078e02ff */
.L_x_60:
[----:B------:R-:W-:Y:S05]  /*2c20*/  BSYNC B1 ;  /* 0x0000000000017941 */ /* 0x000fea0003800000 */
.L_x_59:
[----:B---3--:R-:W-:Y:S01]  /*2c30*/  @!P5 IMAD R13, R36, R88, R3 ;  /* 0x00000058240dd224 */ /* 0x008fe200078e0203 */
[----:B------:R-:W-:Y:S04]  /*2c40*/  BSSY B1, `(.L_x_61) ;  /* 0x0000006000017945 */ /* 0x000fe80003800000 */
[----:B------:R3:W-:Y:S01]  /*2c50*/  @!P5 STG.E.U8 desc[UR36][R4.64+0x18], R13 ;  /* 0x0000180d0400d986 */ /* 0x0007e2000c101124 */
[----:B------:R-:W-:Y:S05]  /*2c60*/  @P2 BRA `(.L_x_62) ;  /* 0x00000000000c2947 */ /* 0x000fea0003800000 */
[----:B------:R-:W5:Y:S02]  /*2c70*/  LDG.E.U8 R99, desc[UR36][R8.64+0x19] ;  /* 0x0000192408637981 */ /* 0x000f64000c1e1100 */
[----:B-----5:R-:W-:-:S05]  /*2c80*/  PRMT R0, R99, 0x8880, RZ ;  /* 0x0000888063007816 */ /* 0x020fca00000000ff */
[----:B------:R-:W-:-:S07]  /*2c90*/  IMAD R3, R0, R89, RZ ;  /* 0x0000005900037224 */ /* 0x000fce00078e02ff */
.L_x_62:
[----:B------:R-:W-:Y:S05]  /*2ca0*/  BSYNC B1 ;  /* 0x0000000000017941 */ /* 0x000fea0003800000 */
.L_x_61:
        /* <DEDUP_REMOVED lines=11> */
.L_x_64:
[----:B------:R-:W-:Y:S05]  /*2d60*/  BSYNC B1 ;  /* 0x0000000000017941 */ /* 0x000fea0003800000 */
.L_x_63:
[----:B---3--:R-:W-:Y:S01]  /*2d70*/  @!P4 IMAD R13, R38, R88, R3 ;  /* 0x00000058260dc224 */ /* 0x008fe200078e0203 */
[----:B------:R-:W-:Y:S04]  /*2d80*/  BSSY B1, `(.L_x_65) ;  /* 0x0000006000017945 */ /* 0x000fe80003800000 */
[----:B------:R3:W-:Y:S01]  /*2d90*/  @!P4 STG.E.U8 desc[UR36][R6.64+0x18], R13 ;  /* 0x0000180d0600c986 */ /* 0x0007e2000c101124 */
[----:B------:R-:W-:Y:S05]  /*2da0*/  @P3 BRA `(.L_x_66) ;  /* 0x00000000000c3947 */ /* 0x000fea0003800000 */
[----:B------:R-:W5:Y:S02]  /*2db0*/  LDG.E.U8 R99, desc[UR36][R10.64+0x19] ;  /* 0x000019240a637981 */ /* 0x000f64000c1e1100 */
[----:B-----5:R-:W-:-:S05]  /*2dc0*/  PRMT R0, R99, 0x8880, RZ ;  /* 0x0000888063007816 */ /* 0x020fca00000000ff */
[----:B------:R-:W-:-:S07]  /*2dd0*/  IMAD R3, R0, R89, RZ ;  /* 0x0000005900037224 */ /* 0x000fce00078e02ff */
.L_x_66:
[----:B------:R-:W-:Y:S05]  /*2de0*/  BSYNC B1 ;  /* 0x0000000000017941 */ /* 0x000fea0003800000 */
.L_x_65:
[----:B------:R-:W-:Y:S01]  /*2df0*/  @!P3 IMAD R39, R39, R88, R3 ;  /* 0x000000582727b224 */ /* 0x000fe200078e0203 */
[----:B------:R-:W-:Y:S04]  /*2e00*/  BSSY B1, `(.L_x_67) ;  /* 0x0000006000017945 */ /* 0x000fe80003800000 */
[----:B------:R0:W-:Y:S01]  /*2e10*/  @!P3 STG.E.U8 desc[UR36][R6.64+0x19], R39 ;  /* 0x000019270600b986 */ /* 0x0001e2000c101124 */
[----:B------:R-:W-:Y:S05]  /*2e20*/  @P5 BRA `(.L_x_68) ;  /* 0x00000000000c5947 */ /* 0x000fea0003800000 */
[----:B------:R-:W5:Y:S02]  /*2e30*/  LDG.E.U8 R99, desc[UR36][R8.64+0x20] ;  /* 0x0000202408637981 */ /* 0x000f64000c1e1100 */
[----:B-----5:R-:W-:-:S05]  /*2e40*/  PRMT R0, R99, 0x8880, RZ ;  /* 0x0000888063007816 */ /* 0x020fca00000000ff */
[----:B------:R-:W-:-:S07]  /*2e50*/  IMAD R3, R0, R89, RZ ;  /* 0x0000005900037224 */ /* 0x000fce00078e02ff */
.L_x_68:
[----:B------:R-:W-:Y:S05]  /*2e60*/  BSYNC B1 ;  /* 0x0000000000017941 */ /* 0x000fea0003800000 */
.L_x_67:
[----:B---3--:R-:W-:Y:S01]  /*2e70*/  @!P5 IMAD R13, R40, R88, R3 ;  /* 0x00000058280dd224 */ /* 0x008fe200078e0203 */
[----:B------:R-:W-:Y:S04]  /*2e80*/  BSSY B1, `(.L_x_69) ;  /* 0x0000006000017945 */ /* 0x000fe80003800000 */
[----:B------:R3:W-:Y:S01]  /*2e90*/  @!P5 STG.E.U8 desc[UR36][R4.64+0x20], R13 ;  /* 0x0000200d0400d986 */ /* 0x0007e2000c101124 */
[----:B------:R-:W-:Y:S05]  /*2ea0*/  @P2 BRA `(.L_x_70) ;  /* 0x00000000000c2947 */ /* 0x000fea0003800000 */
[----:B------:R-:W5:Y:S02]  /*2eb0*/  LDG.E.U8 R99, desc[UR36][R8.64+0x21] ;  /* 0x0000212408637981 */ /* 0x000f64000c1e1100 */
[----:B-----5:R-:W-:-:S05]  /*2ec0*/  PRMT R0, R99, 0x8880, RZ ;  /* 0x0000888063007816 */ /* 0x020fca00000000ff */
[----:B------:R-:W-:-:S07]  /*2ed0*/  IMAD R3, R0, R89, RZ ;  /* 0x0000005900037224 */ /* 0x000fce00078e02ff */
.L_x_70:
[----:B------:R-:W-:Y:S05]  /*2ee0*/  BSYNC B1 ;  /* 0x0000000000017941 */ /* 0x000fea0003800000 */
.L_x_69:
        /* <DEDUP_REMOVED lines=11> */
.L_x_72:
[----:B------:R-:W-:Y:S05]  /*2fa0*/  BSYNC B1 ;  /* 0x0000000000017941 */ /* 0x000fea0003800000 */
.L_x_71:
[----:B---3--:R-:W-:Y:S01]  /*2fb0*/  @!P4 IMAD R13, R42, R88, R3 ;  /* 0x000000582a0dc224 */ /* 0x008fe200078e0203 */
[----:B------:R-:W-:Y:S04]  /*2fc0*/  BSSY B1, `(.L_x_73) ;  /* 0x0000006000017945 */ /* 0x000fe80003800000 */
[----:B------:R3:W-:Y:S01]  /*2fd0*/  @!P4 STG.E.U8 desc[UR36][R6.64+0x20], R13 ;  /* 0x0000200d0600c986 */ /* 0x0007e2000c101124 */
[----:B------:R-:W-:Y:S05]  /*2fe0*/  @P3 BRA `(.L_x_74) ;  /* 0x00000000000c3947 */ /* 0x000fea0003800000 */
[----:B------:R-:W5:Y:S02]  /*2ff0*/  LDG.E.U8 R99, desc[UR36][R10.64+0x21] ;  /* 0x000021240a637981 */ /* 0x000f64000c1e1100 */
[----:B-----5:R-:W-:-:S05]  /*3000*/  PRMT R0, R99, 0x8880, RZ ;  /* 0x0000888063007816 */ /* 0x020fca00000000ff */
[----:B------:R-:W-:-:S07]  /*3010*/  IMAD R3, R0, R89, RZ ;  /* 0x0000005900037224 */ /* 0x000fce00078e02ff */
.L_x_74:
[----:B------:R-:W-:Y:S05]  /*3020*/  BSYNC B1 ;  /* 0x0000000000017941 */ /* 0x000fea0003800000 */
.L_x_73:
[----:B------:R-:W-:Y:S01]  /*3030*/  @!P3 IMAD R43, R43, R88, R3 ;  /* 0x000000582b2bb224 */ /* 0x000fe200078e0203 */
[----:B------:R-:W-:Y:S04]  /*3040*/  BSSY B1, `(.L_x_75) ;  /* 0x0000006000017945 */ /* 0x000fe80003800000 */
[----:B------:R0:W-:Y:S01]  /*3050*/  @!P3 STG.E.U8 desc[UR36][R6.64+0x21], R43 ;  /* 0x0000212b0600b986 */ /* 0x0001e2000c101124 */
[----:B------:R-:W-:Y:S05]  /*3060*/  @P5 BRA `(.L_x_76) ;  /* 0x00000000000c5947 */ /* 0x000fea0003800000 */
[----:B------:R-:W5:Y:S02]  /*3070*/  LDG.E.U8 R99, desc[UR36][R8.64+0x28] ;  /* 0x0000282408637981 */ /* 0x000f64000c1e1100 */
[----:B-----5:R-:W-:-:S05]  /*3080*/  PRMT R0, R99, 0x8880, RZ ;  /* 0x0000888063007816 */ /* 0x020fca00000000ff */
[----:B------:R-:W-:-:S07]  /*3090*/  IMAD R3, R0, R89, RZ ;  /* 0x0000005900037224 */ /* 0x000fce00078e02ff */
.L_x_76:
[----:B------:R-:W-:Y:S05]  /*30a0*/  BSYNC B1 ;  /* 0x0000000000017941 */ /* 0x000fea0003800000 */
.L_x_75:
[----:B---3--:R-:W-:Y:S01]  /*30b0*/  @!P5 IMAD R13, R44, R88, R3 ;  /* 0x000000582c0dd224 */ /* 0x008fe200078e0203 */
[----:B------:R-:W-:Y:S04]  /*30c0*/  BSSY B1, `(.L_x_77) ;  /* 0x0000006000017945 */ /* 0x000fe80003800000 */
[----:B------:R3:W-:Y:S01]  /*30d0*/  @!P5 STG.E.U8 desc[UR36][R4.64+0x28], R13 ;  /* 0x0000280d0400d986 */ /* 0x0007e2000c101124 */
[----:B------:R-:W-:Y:S05]  /*30e0*/  @P2 BRA `(.L_x_78) ;  /* 0x00000000000c2947 */ /* 0x000fea0003800000 */
[----:B------:R-:W5:Y:S02]  /*30f0*/  LDG.E.U8 R99, desc[UR36][R8.64+0x29] ;  /* 0x0000292408637981 */ /* 0x000f64000c1e1100 */
[----:B-----5:R-:W-:-:S05]  /*3100*/  PRMT R0, R99, 0x8880, RZ ;  /* 0x0000888063007816 */ /* 0x020fca00000000ff */
[----:B------:R-:W-:-:S07]  /*3110*/  IMAD R3, R0, R89, RZ ;  /* 0x0000005900037224 */ /* 0x000fce00078e02ff */
.L_x_78:
[----:B------:R-:W-:Y:S05]  /*3120*/  BSYNC B1 ;  /* 0x0000000000017941 */ /* 0x000fea0003800000 */
.L_x_77:
        /* <DEDUP_REMOVED lines=11> */
.L_x_80:
[----:B------:R-:W-:Y:S05]  /*31e0*/  BSYNC B1 ;  /* 0x0000000000017941 */ /* 0x000fea0003800000 */
.L_x_79:
[----:B---3--:R-:W-:Y:S01]  /*31f0*/  @!P4 IMAD R13, R46, R88, R3 ;  /* 0x000000582e0dc224 */ /* 0x008fe200078e0203 */
[----:B------:R-:W-:Y:S04]  /*3200*/  BSSY B1, `(.L_x_81) ;  /* 0x0000006000017945 */ /* 0x000fe80003800000 */
[----:B------:R3:W-:Y:S01]  /*3210*/  @!P4 STG.E.U8 desc[UR36][R6.64+0x28], R13 ;  /* 0x0000280d0600c986 */ /* 0x0007e2000c101124 */
[----:B------:R-:W-:Y:S05]  /*3220*/  @P3 BRA `(.L_x_82) ;  /* 0x00000000000c3947 */ /* 0x000fea0003800000 */
[----:B------:R-:W5:Y:S02]  /*3230*/  LDG.E.U8 R99, desc[UR36][R10.64+0x29] ;  /* 0x000029240a637981 */ /* 0x000f64000c1e1100 */
[----:B-----5:R-:W-:-:S05]  /*3240*/  PRMT R0, R99, 0x8880, RZ ;  /* 0x0000888063007816 */ /* 0x020fca00000000ff */
[----:B------:R-:W-:-:S07]  /*3250*/  IMAD R3, R0, R89, RZ ;  /* 0x0000005900037224 */ /* 0x000fce00078e02ff */
.L_x_82:
[----:B------:R-:W-:Y:S05]  /*3260*/  BSYNC B1 ;  /* 0x0000000000017941 */ /* 0x000fea0003800000 */
.L_x_81:
[----:B------:R-:W-:Y:S01]  /*3270*/  @!P3 IMAD R47, R47, R88, R3 ;  /* 0x000000582f2fb224 */ /* 0x000fe200078e0203 */
[----:B------:R-:W-:Y:S04]  /*3280*/  BSSY B1, `(.L_x_83) ;  /* 0x0000006000017945 */ /* 0x000fe80003800000 */
[----:B------:R0:W-:Y:S01]  /*3290*/  @!P3 STG.E.U8 desc[UR36][R6.64+0x29], R47 ;  /* 0x0000292f0600b986 */ /* 0x0001e2000c101124 */
[----:B------:R-:W-:Y:S05]  /*32a0*/  @P5 BRA `(.L_x_84) ;  /* 0x00000000000c5947 */ /* 0x000fea0003800000 */
[----:B------:R-:W5:Y:S02]  /*32b0*/  LDG.E.U8 R99, desc[UR36][R8.64+0x30] ;  /* 0x0000302408637981 */ /* 0x000f64000c1e1100 */
[----:B-----5:R-:W-:-:S05]  /*32c0*/  PRMT R0, R99, 0x8880, RZ ;  /* 0x0000888063007816 */ /* 0x020fca00000000ff */
[----:B------:R-:W-:-:S07]  /*32d0*/  IMAD R3, R0, R89, RZ ;  /* 0x0000005900037224 */ /* 0x000fce00078e02ff */
.L_x_84:
[----:B------:R-:W-:Y:S05]  /*32e0*/  BSYNC B1 ;  /* 0x0000000000017941 */ /* 0x000fea0003800000 */
.L_x_83:
[----:B---3--:R-:W-:Y:S01]  /*32f0*/  @!P5 IMAD R13, R48, R88, R3 ;  /* 0x00000058300dd224 */ /* 0x008fe200078e0203 */
[----:B------:R-:W-:Y:S04]  /*3300*/  BSSY B1, `(.L_x_85) ;  /* 0x0000006000017945 */ /* 0x000fe80003800000 */
[----:B------:R3:W-:Y:S01]  /*3310*/  @!P5 STG.E.U8 desc[UR36][R4.64+0x30], R13 ;  /* 0x0000300d0400d986 */ /* 0x0007e2000c101124 */
[----:B------:R-:W-:Y:S05]  /*3320*/  @P2 BRA `(.L_x_86) ;  /* 0x00000000000c2947 */ /* 0x000fea0003800000 */
[----:B------:R-:W5:Y:S02]  /*3330*/  LDG.E.U8 R99, desc[UR36][R8.64+0x31] ;  /* 0x0000312408637981 */ /* 0x000f64000c1e1100 */
[----:B-----5:R-:W-:-:S05]  /*3340*/  PRMT R0, R99, 0x8880, RZ ;  /* 0x0000888063007816 */ /* 0x020fca00000000ff */
[----:B------:R-:W-:-:S07]  /*3350*/  IMAD R3, R0, R89, RZ ;  /* 0x0000005900037224 */ /* 0x000fce00078e02ff */
.L_x_86:
[----:B------:R-:W-:Y:S05]  /*3360*/  BSYNC B1 ;  /* 0x0000000000017941 */ /* 0x000fea0003800000 */
.L_x_85:
        /* <DEDUP_REMOVED lines=11> */
.L_x_88:
[----:B------:R-:W-:Y:S05]  /*3420*/  BSYNC B1 ;  /* 0x0000000000017941 */ /* 0x000fea0003800000 */
.L_x_87:
[----:B---3--:R-:W-:Y:S01]  /*3430*/  @!P4 IMAD R13, R50, R88, R3 ;  /* 0x00000058320dc224 */ /* 0x008fe200078e0203 */
[----:B------:R-:W-:Y:S04]  /*3440*/  BSSY B1, `(.L_x_89) ;  /* 0x0000006000017945 */ /* 0x000fe80003800000 */
[----:B------:R3:W-:Y:S01]  /*3450*/  @!P4 STG.E.U8 desc[UR36][R6.64+0x30], R13 ;  /* 0x0000300d0600c986 */ /* 0x0007e2000c101124 */
[----:B------:R-:W-:Y:S05]  /*3460*/  @P3 BRA `(.L_x_90) ;  /* 0x00000000000c3947 */ /* 0x000fea0003800000 */
[----:B------:R-:W5:Y:S02]  /*3470*/  LDG.E.U8 R99, desc[UR36][R10.64+0x31] ;  /* 0x000031240a637981 */ /* 0x000f64000c1e1100 */
[----:B-----5:R-:W-:-:S05]  /*3480*/  PRMT R0, R99, 0x8880, RZ ;  /* 0x0000888063007816 */ /* 0x020fca00000000ff */
[----:B------:R-:W-:-:S07]  /*3490*/  IMAD R3, R0, R89, RZ ;  /* 0x0000005900037224 */ /* 0x000fce00078e02ff */
.L_x_90:
[----:B------:R-:W-:Y:S05]  /*34a0*/  BSYNC B1 ;  /* 0x0000000000017941 */ /* 0x000fea0003800000 */
.L_x_89:
[----:B------:R-:W-:Y:S01]  /*34b0*/  @!P3 IMAD R51, R51, R88, R3 ;  /* 0x000000583333b224 */ /* 0x000fe200078e0203 */
[----:B------:R-:W-:Y:S04]  /*34c0*/  BSSY B1, `(.L_x_91) ;  /* 0x0000006000017945 */ /* 0x000fe80003800000 */
[----:B------:R0:W-:Y:S01]  /*34d0*/  @!P3 STG.E.U8 desc[UR36][R6.64+0x31], R51 ;  /* 0x000031330600b986 */ /* 0x0001e2000c101124 */
[----:B------:R-:W-:Y:S05]  /*34e0*/  @P5 BRA `(.L_x_92) ;  /* 0x00000000000c5947 */ /* 0x000fea0003800000 */
[----:B------:R-:W5:Y:S02]  /*34f0*/  LDG.E.U8 R99, desc[UR36][R8.64+0x38] ;  /* 0x0000382408637981 */ /* 0x000f64000c1e1100 */
[----:B-----5:R-:W-:-:S05]  /*3500*/  PRMT R0, R99, 0x8880, RZ ;  /* 0x0000888063007816 */ /* 0x020fca00000000ff */
[----:B------:R-:W-:-:S07]  /*3510*/  IMAD R3, R0, R89, RZ ;  /* 0x0000005900037224 */ /* 0x000fce00078e02ff */
.L_x_92:
[----:B------:R-:W-:Y:S05]  /*3520*/  BSYNC B1 ;  /* 0x0000000000017941 */ /* 0x000fea0003800000 */
.L_x_91:
[----:B---3--:R-:W-:Y:S01]  /*3530*/  @!P5 IMAD R13, R52, R88, R3 ;  /* 0x00000058340dd224 */ /* 0x008fe200078e0203 */
[----:B------:R-:W-:Y:S04]  /*3540*/  BSSY B1, `(.L_x_93) ;  /* 0x0000006000017945 */ /* 0x000fe80003800000 */
[----:B------:R3:W-:Y:S01]  /*3550*/  @!P5 STG.E.U8 desc[UR36][R4.64+0x38], R13 ;  /* 0x0000380d0400d986 */ /* 0x0007e2000c101124 */
[----:B------:R-:W-:Y:S05]  /*3560*/  @P2 BRA `(.L_x_94) ;  /* 0x00000000000c2947 */ /* 0x000fea0003800000 */
[----:B------:R-:W5:Y:S02]  /*3570*/  LDG.E.U8 R99, desc[UR36][R8.64+0x39] ;  /* 0x0000392408637981 */ /* 0x000f64000c1e1100 */
[----:B-----5:R-:W-:-:S05]  /*3580*/  PRMT R0, R99, 0x8880, RZ ;  /* 0x0000888063007816 */ /* 0x020fca00000000ff */
[----:B------:R-:W-:-:S07]  /*3590*/  IMAD R3, R0, R89, RZ ;  /* 0x0000005900037224 */ /* 0x000fce00078e02ff */
.L_x_94:
[----:B------:R-:W-:Y:S05]  /*35a0*/  BSYNC B1 ;  /* 0x0000000000017941 */ /* 0x000fea0003800000 */
.L_x_93:
        /* <DEDUP_REMOVED lines=11> */
.L_x_96:
[----:B------:R-:W-:Y:S05]  /*3660*/  BSYNC B1 ;  /* 0x0000000000017941 */ /* 0x000fea0003800000 */
.L_x_95:
[----:B---3--:R-:W-:Y:S01]  /*3670*/  @!P4 IMAD R13, R54, R88, R3 ;  /* 0x00000058360dc224 */ /* 0x008fe200078e0203 */
[----:B------:R-:W-:Y:S04]  /*3680*/  BSSY B1, `(.L_x_97) ;  /* 0x0000006000017945 */ /* 0x000fe80003800000 */
[----:B------:R3:W-:Y:S01]  /*3690*/  @!P4 STG.E.U8 desc[UR36][R6.64+0x38], R13 ;  /* 0x0000380d0600c986 */ /* 0x0007e2000c101124 */
[----:B------:R-:W-:Y:S05]  /*36a0*/  @P3 BRA `(.L_x_98) ;  /* 0x00000000000c3947 */ /* 0x000fea0003800000 */
[----:B------:R-:W5:Y:S02]  /*36b0*/  LDG.E.U8 R99, desc[UR36][R10.64+0x39] ;  /* 0x000039240a637981 */ /* 0x000f64000c1e1100 */
[----:B-----5:R-:W-:-:S05]  /*36c0*/  PRMT R0, R99, 0x8880, RZ ;  /* 0x0000888063007816 */ /* 0x020fca00000000ff */
[----:B------:R-:W-:-:S07]  /*36d0*/  IMAD R3, R0, R89, RZ ;  /* 0x0000005900037224 */ /* 0x000fce00078e02ff */
.L_x_98:
[----:B------:R-:W-:Y:S05]  /*36e0*/  BSYNC B1 ;  /* 0x0000000000017941 */ /* 0x000fea0003800000 */
.L_x_97:
[----:B------:R-:W-:Y:S01]  /*36f0*/  @!P3 IMAD R55, R55, R88, R3 ;  /* 0x000000583737b224 */ /* 0x000fe200078e0203 */
[----:B------:R-:W-:Y:S04]  /*3700*/  BSSY B1, `(.L_x_99) ;  /* 0x0000006000017945 */ /* 0x000fe80003800000 */
[----:B------:R0:W-:Y:S01]  /*3710*/  @!P3 STG.E.U8 desc[UR36][R6.64+0x39], R55 ;  /* 0x000039370600b986 */ /* 0x0001e2000c101124 */
[----:B------:R-:W-:Y:S05]  /*3720*/  @P5 BRA `(.L_x_100) ;  /* 0x00000000000c5947 */ /* 0x000fea0003800000 */
[----:B------:R-:W5:Y:S02]  /*3730*/  LDG.E.U8 R99, desc[UR36][R8.64+0x40] ;  /* 0x0000402408637981 */ /* 0x000f64000c1e1100 */
[----:B-----5:R-:W-:-:S05]  /*3740*/  PRMT R0, R99, 0x8880, RZ ;  /* 0x0000888063007816 */ /* 0x020fca00000000ff */
[----:B------:R-:W-:-:S07]  /*3750*/  IMAD R3, R0, R89, RZ ;  /* 0x0000005900037224 */ /* 0x000fce00078e02ff */
.L_x_100:
[----:B------:R-:W-:Y:S05]  /*3760*/  BSYNC B1 ;  /* 0x0000000000017941 */ /* 0x000fea0003800000 */
.L_x_99:
[----:B---3--:R-:W-:Y:S01]  /*3770*/  @!P5 IMAD R13, R56, R88, R3 ;  /* 0x00000058380dd224 */ /* 0x008fe200078e0203 */
[----:B------:R-:W-:Y:S04]  /*3780*/  BSSY B1, `(.L_x_101) ;  /* 0x0000006000017945 */ /* 0x000fe80003800000 */
[----:B------:R3:W-:Y:S01]  /*3790*/  @!P5 STG.E.U8 desc[UR36][R4.64+0x40], R13 ;  /* 0x0000400d0400d986 */ /* 0x0007e2000c101124 */
[----:B------:R-:W-:Y:S05]  /*37a0*/  @P2 BRA `(.L_x_102) ;  /* 0x00000000000c2947 */ /* 0x000fea0003800000 */
[----:B------:R-:W5:Y:S02]  /*37b0*/  LDG.E.U8 R99, desc[UR36][R8.64+0x41] ;  /* 0x0000412408637981 */ /* 0x000f64000c1e1100 */
[----:B-----5:R-:W-:-:S05]  /*37c0*/  PRMT R0, R99, 0x8880, RZ ;  /* 0x0000888063007816 */ /* 0x020fca00000000ff */
[----:B------:R-:W-:-:S07]  /*37d0*/  IMAD R3, R0, R89, RZ ;  /* 0x0000005900037224 */ /* 0x000fce00078e02ff */
.L_x_102:
[----:B------:R-:W-:Y:S05]  /*37e0*/  BSYNC B1 ;  /* 0x0000000000017941 */ /* 0x000fea0003800000 */
.L_x_101:
        /* <DEDUP_REMOVED lines=11> */
.L_x_104:
[----:B------:R-:W-:Y:S05]  /*38a0*/  BSYNC B1 ;  /* 0x0000000000017941 */ /* 0x000fea0003800000 */
.L_x_103:
[----:B---3--:R-:W-:Y:S01]  /*38b0*/  @!P4 IMAD R13, R58, R88, R3 ;  /* 0x000000583a0dc224 */ /* 0x008fe200078e0203 */
[----:B------:R-:W-:Y:S04]  /*38c0*/  BSSY B1, `(.L_x_105) ;  /* 0x0000006000017945 */ /* 0x000fe80003800000 */
[----:B------:R3:W-:Y:S01]  /*38d0*/  @!P4 STG.E.U8 desc[UR36][R6.64+0x40], R13 ;  /* 0x0000400d0600c986 */ /* 0x0007e2000c101124 */
[----:B------:R-:W-:Y:S05]  /*38e0*/  @P3 BRA `(.L_x_106) ;  /* 0x00000000000c3947 */ /* 0x000fea0003800000 */
[----:B------:R-:W5:Y:S02]  /*38f0*/  LDG.E.U8 R99, desc[UR36][R10.64+0x41] ;  /* 0x000041240a637981 */ /* 0x000f64000c1e1100 */
[----:B-----5:R-:W-:-:S05]  /*3900*/  PRMT R0, R99, 0x8880, RZ ;  /* 0x0000888063007816 */ /* 0x020fca00000000ff */
[----:B------:R-:W-:-:S07]  /*3910*/  IMAD R3, R0, R89, RZ ;  /* 0x0000005900037224 */ /* 0x000fce00078e02ff */
.L_x_106:
[----:B------:R-:W-:Y:S05]  /*3920*/  BSYNC B1 ;  /* 0x0000000000017941 */ /* 0x000fea0003800000 */
.L_x_105:
[----:B------:R-:W-:Y:S01]  /*3930*/  @!P3 IMAD R59, R59, R88, R3 ;  /* 0x000000583b3bb224 */ /* 0x000fe200078e0203 */
[----:B------:R-:W-:Y:S04]  /*3940*/  BSSY B1, `(.L_x_107) ;  /* 0x0000006000017945 */ /* 0x000fe80003800000 */
[----:B------:R0:W-:Y:S01]  /*3950*/  @!P3 STG.E.U8 desc[UR36][R6.64+0x41], R59 ;  /* 0x0000413b0600b986 */ /* 0x0001e2000c101124 */
[----:B------:R-:W-:Y:S05]  /*3960*/  @P5 BRA `(.L_x_108) ;  /* 0x00000000000c5947 */ /* 0x000fea0003800000 */
[----:B------:R-:W5:Y:S02]  /*3970*/  LDG.E.U8 R99, desc[UR36][R8.64+0x48] ;  /* 0x0000482408637981 */ /* 0x000f64000c1e1100 */
[----:B-----5:R-:W-:-:S05]  /*3980*/  PRMT R0, R99, 0x8880, RZ ;  /* 0x0000888063007816 */ /* 0x020fca00000000ff */
[----:B------:R-:W-:-:S07]  /*3990*/  IMAD R3, R0, R89, RZ ;  /* 0x0000005900037224 */ /* 0x000fce00078e02ff */
.L_x_108:
[----:B------:R-:W-:Y:S05]  /*39a0*/  BSYNC B1 ;  /* 0x0000000000017941 */ /* 0x000fea0003800000 */
.L_x_107:
[----:B---3--:R-:W-:Y:S01]  /*39b0*/  @!P5 IMAD R13, R60, R88, R3 ;  /* 0x000000583c0dd224 */ /* 0x008fe200078e0203 */
[----:B------:R-:W-:Y:S04]  /*39c0*/  BSSY B1, `(.L_x_109) ;  /* 0x0000006000017945 */ /* 0x000fe80003800000 */
[----:B------:R3:W-:Y:S01]  /*39d0*/  @!P5 STG.E.U8 desc[UR36][R4.64+0x48], R13 ;  /* 0x0000480d0400d986 */ /* 0x0007e2000c101124 */
[----:B------:R-:W-:Y:S05]  /*39e0*/  @P2 BRA `(.L_x_110) ;  /* 0x00000000000c2947 */ /* 0x000fea0003800000 */
[----:B------:R-:W5:Y:S02]  /*39f0*/  LDG.E.U8 R99, desc[UR36][R8.64+0x49] ;  /* 0x0000492408637981 */ /* 0x000f64000c1e1100 */
[----:B-----5:R-:W-:-:S05]  /*3a00*/  PRMT R0, R99, 0x8880, RZ ;  /* 0x0000888063007816 */ /* 0x020fca00000000ff */
[----:B------:R-:W-:-:S07]  /*3a10*/  IMAD R3, R0, R89, RZ ;  /* 0x0000005900037224 */ /* 0x000fce00078e02ff */
.L_x_110:
[----:B------:R-:W-:Y:S05]  /*3a20*/  BSYNC B1 ;  /* 0x0000000000017941 */ /* 0x000fea0003800000 */
.L_x_109:
        /* <DEDUP_REMOVED lines=11> */
.L_x_112:
[----:B------:R-:W-:Y:S05]  /*3ae0*/  BSYNC B1 ;  /* 0x0000000000017941 */ /* 0x000fea0003800000 */
.L_x_111:
[----:B---3--:R-:W-:Y:S01]  /*3af0*/  @!P4 IMAD R13, R62, R88, R3 ;  /* 0x000000583e0dc224 */ /* 0x008fe200078e0203 */
[----:B------:R-:W-:Y:S04]  /*3b00*/  BSSY B1, `(.L_x_113) ;  /* 0x0000006000017945 */ /* 0x000fe80003800000 */
[----:B------:R3:W-:Y:S01]  /*3b10*/  @!P4 STG.E.U8 desc[UR36][R6.64+0x48], R13 ;  /* 0x0000480d0600c986 */ /* 0x0007e2000c101124 */
[----:B------:R-:W-:Y:S05]  /*3b20*/  @P3 BRA `(.L_x_114) ;  /* 0x00000000000c3947 */ /* 0x000fea0003800000 */
[----:B------:R-:W5:Y:S02]  /*3b30*/  LDG.E.U8 R99, desc[UR36][R10.64+0x49] ;  /* 0x000049240a637981 */ /* 0x000f64000c1e1100 */
[----:B-----5:R-:W-:-:S05]  /*3b40*/  PRMT R0, R99, 0x8880, RZ ;  /* 0x0000888063007816 */ /* 0x020fca00000000ff */
[----:B------:R-:W-:-:S07]  /*3b50*/  IMAD R3, R0, R89, RZ ;  /* 0x0000005900037224 */ /* 0x000fce00078e02ff */
.L_x_114:
[----:B------:R-:W-:Y:S05]  /*3b60*/  BSYNC B1 ;  /* 0x0000000000017941 */ /* 0x000fea0003800000 */
.L_x_113:
[----:B------:R-:W-:Y:S01]  /*3b70*/  @!P3 IMAD R63, R63, R88, R3 ;  /* 0x000000583f3fb224 */ /* 0x000fe200078e0203 */
[----:B------:R-:W-:Y:S04]  /*3b80*/  BSSY B1, `(.L_x_115) ;  /* 0x0000006000017945 */ /* 0x000fe80003800000 */
[----:B------:R0:W-:Y:S01]  /*3b90*/  @!P3 STG.E.U8 desc[UR36][R6.64+0x49], R63 ;  /* 0x0000493f0600b986 */ /* 0x0001e2000c101124 */
[----:B------:R-:W-:Y:S05]  /*3ba0*/  @P5 BRA `(.L_x_116) ;  /* 0x00000000000c5947 */ /* 0x000fea0003800000 */
[----:B------:R-:W5:Y:S02]  /*3bb0*/  LDG.E.U8 R99, desc[UR36][R8.64+0x50] ;  /* 0x0000502408637981 */ /* 0x000f64000c1e1100 */
[----:B-----5:R-:W-:-:S05]  /*3bc0*/  PRMT R0, R99, 0x8880, RZ ;  /* 0x0000888063007816 */ /* 0x020fca00000000ff */
[----:B------:R-:W-:-:S07]  /*3bd0*/  IMAD R3, R0, R89, RZ ;  /* 0x0000005900037224 */ /* 0x000fce00078e02ff */
.L_x_116:
[----:B------:R-:W-:Y:S05]  /*3be0*/  BSYNC B1 ;  /* 0x0000000000017941 */ /* 0x000fea0003800000 */
.L_x_115:
[----:B---3--:R-:W-:Y:S01]  /*3bf0*/  @!P5 IMAD R13, R64, R88, R3 ;  /* 0x00000058400dd224 */ /* 0x008fe200078e0203 */
[----:B------:R-:W-:Y:S04]  /*3c00*/  BSSY B1, `(.L_x_117) ;  /* 0x0000006000017945 */ /* 0x000fe80003800000 */
[----:B------:R3:W-:Y:S01]  /*3c10*/  @!P5 STG.E.U8 desc[UR36][R4.64+0x50], R13 ;  /* 0x0000500d0400d986 */ /* 0x0007e2000c101124 */
[----:B------:R-:W-:Y:S05]  /*3c20*/  @P2 BRA `(.L_x_118) ;  /* 0x00000000000c2947 */ /* 0x000fea0003800000 */
[----:B------:R-:W5:Y:S02]  /*3c30*/  LDG.E.U8 R99, desc[UR36][R8.64+0x51] ;  /* 0x0000512408637981 */ /* 0x000f64000c1e1100 */
[----:B-----5:R-:W-:-:S05]  /*3c40*/  PRMT R0, R99, 0x8880, RZ ;  /* 0x0000888063007816 */ /* 0x020fca00000000ff */
[----:B------:R-:W-:-:S07]  /*3c50*/  IMAD R3, R0, R89, RZ ;  /* 0x0000005900037224 */ /* 0x000fce00078e02ff */
.L_x_118:
[----:B------:R-:W-:Y:S05]  /*3c60*/  BSYNC B1 ;  /* 0x0000000000017941 */ /* 0x000fea0003800000 */
.L_x_117:
        /* <DEDUP_REMOVED lines=11> */
.L_x_120:
[----:B------:R-:W-:Y:S05]  /*3d20*/  BSYNC B1 ;  /* 0x0000000000017941 */ /* 0x000fea0003800000 */
.L_x_119:
[----:B---3--:R-:W-:Y:S01]  /*3d30*/  @!P4 IMAD R13, R66, R88, R3 ;  /* 0x00000058420dc224 */ /* 0x008fe200078e0203 */
[----:B------:R-:W-:Y:S04]  /*3d40*/  BSSY B1, `(.L_x_121) ;  /* 0x0000006000017945 */ /* 0x000fe80003800000 */
[----:B------:R3:W-:Y:S01]  /*3d50*/  @!P4 STG.E.U8 desc[UR36][R6.64+0x50], R13 ;  /* 0x0000500d0600c986 */ /* 0x0007e2000c101124 */
[----:B------:R-:W-:Y:S05]  /*3d60*/  @P3 BRA `(.L_x_122) ;  /* 0x00000000000c3947 */ /* 0x000fea0003800000 */
[----:B------:R-:W5:Y:S02]  /*3d70*/  LDG.E.U8 R99, desc[UR36][R10.64+0x51] ;  /* 0x000051240a637981 */ /* 0x000f64000c1e1100 */
[----:B-----5:R-:W-:-:S05]  /*3d80*/  PRMT R0, R99, 0x8880, RZ ;  /* 0x0000888063007816 */ /* 0x020fca00000000ff */
[----:B------:R-:W-:-:S07]  /*3d90*/  IMAD R3, R0, R89, RZ ;  /* 0x0000005900037224 */ /* 0x000fce00078e02ff */
.L_x_122:
[----:B------:R-:W-:Y:S05]  /*3da0*/  BSYNC B1 ;  /* 0x0000000000017941 */ /* 0x000fea0003800000 */
.L_x_121:
[----:B------:R-:W-:Y:S01]  /*3db0*/  @!P3 IMAD R67, R67, R88, R3 ;  /* 0x000000584343b224 */ /* 0x000fe200078e0203 */
[----:B------:R-:W-:Y:S04]  /*3dc0*/  BSSY B1, `(.L_x_123) ;  /* 0x0000006000017945 */ /* 0x000fe80003800000 */
[----:B------:R0:W-:Y:S01]  /*3dd0*/  @!P3 STG.E.U8 desc[UR36][R6.64+0x51], R67 ;  /* 0x000051430600b986 */ /* 0x0001e2000c101124 */
[----:B------:R-:W-:Y:S05]  /*3de0*/  @P5 BRA `(.L_x_124) ;  /* 0x00000000000c5947 */ /* 0x000fea0003800000 */
[----:B------:R-:W5:Y:S02]  /*3df0*/  LDG.E.U8 R99, desc[UR36][R8.64+0x58] ;  /* 0x0000582408637981 */ /* 0x000f64000c1e1100 */
[----:B-----5:R-:W-:-:S05]  /*3e00*/  PRMT R0, R99, 0x8880, RZ ;  /* 0x0000888063007816 */ /* 0x020fca00000000ff */
[----:B------:R-:W-:-:S07]  /*3e10*/  IMAD R3, R0, R89, RZ ;  /* 0x0000005900037224 */ /* 0x000fce00078e02ff */
.L_x_124:
[----:B------:R-:W-:Y:S05]  /*3e20*/  BSYNC B1 ;  /* 0x0000000000017941 */ /* 0x000fea0003800000 */
.L_x_123:
[----:B---3--:R-:W-:Y:S01]  /*3e30*/  @!P5 IMAD R13, R68, R88, R3 ;  /* 0x00000058440dd224 */ /* 0x008fe200078e0203 */
[----:B------:R-:W-:Y:S04]  /*3e40*/  BSSY B1, `(.L_x_125) ;  /* 0x0000006000017945 */ /* 0x000fe80003800000 */
[----:B------:R3:W-:Y:S01]  /*3e50*/  @!P5 STG.E.U8 desc[UR36][R4.64+0x58], R13 ;  /* 0x0000580d0400d986 */ /* 0x0007e2000c101124 */
[----:B------:R-:W-:Y:S05]  /*3e60*/  @P2 BRA `(.L_x_126) ;  /* 0x00000000000c2947 */ /* 0x000fea0003800000 */
[----:B------:R-:W5:Y:S02]  /*3e70*/  LDG.E.U8 R99, desc[UR36][R8.64+0x59] ;  /* 0x0000592408637981 */ /* 0x000f64000c1e1100 */
[----:B-----5:R-:W-:-:S05]  /*3e80*/  PRMT R0, R99, 0x8880, RZ ;  /* 0x0000888063007816 */ /* 0x020fca00000000ff */
[----:B------:R-:W-:-:S07]  /*3e90*/  IMAD R3, R0, R89, RZ ;  /* 0x0000005900037224 */ /* 0x000fce00078e02ff */
.L_x_126:
[----:B------:R-:W-:Y:S05]  /*3ea0*/  BSYNC B1 ;  /* 0x0000000000017941 */ /* 0x000fea0003800000 */
.L_x_125:
        /* <DEDUP_REMOVED lines=11> */
.L_x_128:
[----:B------:R-:W-:Y:S05]  /*3f60*/  BSYNC B1 ;  /* 0x0000000000017941 */ /* 0x000fea0003800000 */
.L_x_127:
[----:B---3--:R-:W-:Y:S01]  /*3f70*/  @!P4 IMAD R13, R70, R88, R3 ;  /* 0x00000058460dc224 */ /* 0x008fe200078e0203 */
[----:B------:R-:W-:Y:S04]  /*3f80*/  BSSY B1, `(.L_x_129) ;  /* 0x0000006000017945 */ /* 0x000fe80003800000 */
[----:B------:R3:W-:Y:S01]  /*3f90*/  @!P4 STG.E.U8 desc[UR36][R6.64+0x58], R13 ;  /* 0x0000580d0600c986 */ /* 0x0007e2000c101124 */
[----:B------:R-:W-:Y:S05]  /*3fa0*/  @P3 BRA `(.L_x_130) ;  /* 0x00000000000c3947 */ /* 0x000fea0003800000 */
[----:B------:R-:W5:Y:S02]  /*3fb0*/  LDG.E.U8 R99, desc[UR36][R10.64+0x59] ;  /* 0x000059240a637981 */ /* 0x000f64000c1e1100 */
[----:B-----5:R-:W-:-:S05]  /*3fc0*/  PRMT R0, R99, 0x8880, RZ ;  /* 0x0000888063007816 */ /* 0x020fca00000000ff */
[----:B------:R-:W-:-:S07]  /*3fd0*/  IMAD R3, R0, R89, RZ ;  /* 0x0000005900037224 */ /* 0x000fce00078e02ff */
.L_x_130:
[----:B------:R-:W-:Y:S05]  /*3fe0*/  BSYNC B1 ;  /* 0x0000000000017941 */ /* 0x000fea0003800000 */
.L_x_129:
[----:B------:R-:W-:Y:S01]  /*3ff0*/  @!P3 IMAD R71, R71, R88, R3 ;  /* 0x000000584747b224 */ /* 0x000fe200078e0203 */
[----:B------:R-:W-:Y:S04]  /*4000*/  BSSY B1, `(.L_x_131) ;  /* 0x0000006000017945 */ /* 0x000fe80003800000 */
[----:B------:R0:W-:Y:S01]  /*4010*/  @!P3 STG.E.U8 desc[UR36][R6.64+0x59], R71 ;  /* 0x000059470600b986 */ /* 0x0001e2000c101124 */
[----:B------:R-:W-:Y:S05]  /*4020*/  @P5 BRA `(.L_x_132) ;  /* 0x00000000000c5947 */ /* 0x000fea0003800000 */
[----:B------:R-:W5:Y:S02]  /*4030*/  LDG.E.U8 R99, desc[UR36][R8.64+0x60] ;  /* 0x0000602408637981 */ /* 0x000f64000c1e1100 */
[----:B-----5:R-:W-:-:S05]  /*4040*/  PRMT R0, R99, 0x8880, RZ ;  /* 0x0000888063007816 */ /* 0x020fca00000000ff */
[----:B------:R-:W-:-:S07]  /*4050*/  IMAD R3, R0, R89, RZ ;  /* 0x0000005900037224 */ /* 0x000fce00078e02ff */
.L_x_132:
[----:B------:R-:W-:Y:S05]  /*4060*/  BSYNC B1 ;  /* 0x0000000000017941 */ /* 0x000fea0003800000 */
.L_x_131:
[----:B---3--:R-:W-:Y:S01]  /*4070*/  @!P5 IMAD R13, R72, R88, R3 ;  /* 0x00000058480dd224 */ /* 0x008fe200078e0203 */
[----:B------:R-:W-:Y:S04]  /*4080*/  BSSY B1, `(.L_x_133) ;  /* 0x0000006000017945 */ /* 0x000fe80003800000 */
[----:B------:R3:W-:Y:S01]  /*4090*/  @!P5 STG.E.U8 desc[UR36][R4.64+0x60], R13 ;  /* 0x0000600d0400d986 */ /* 0x0007e2000c101124 */
[----:B------:R-:W-:Y:S05]  /*40a0*/  @P2 BRA `(.L_x_134) ;  /* 0x00000000000c2947 */ /* 0x000fea0003800000 */
[----:B------:R-:W5:Y:S02]  /*40b0*/  LDG.E.U8 R99, desc[UR36][R8.64+0x61] ;  /* 0x0000612408637981 */ /* 0x000f64000c1e1100 */
[----:B-----5:R-:W-:-:S05]  /*40c0*/  PRMT R0, R99, 0x8880, RZ ;  /* 0x0000888063007816 */ /* 0x020fca00000000ff */
[----:B------:R-:W-:-:S07]  /*40d0*/  IMAD R3, R0, R89, RZ ;  /* 0x0000005900037224 */ /* 0x000fce00078e02ff */
.L_x_134:
[----:B------:R-:W-:Y:S05]  /*40e0*/  BSYNC B1 ;  /* 0x0000000000017941 */ /* 0x000fea0003800000 */
.L_x_133:
        /* <DEDUP_REMOVED lines=11> */
.L_x_136:
[----:B------:R-:W-:Y:S05]  /*41a0*/  BSYNC B1 ;  /* 0x0000000000017941 */ /* 0x000fea0003800000 */
.L_x_135:
[----:B---3--:R-:W-:Y:S01]  /*41b0*/  @!P4 IMAD R13, R74, R88, R3 ;  /* 0x000000584a0dc224 */ /* 0x008fe200078e0203 */
[----:B------:R-:W-:Y:S04]  /*41c0*/  BSSY B1, `(.L_x_137) ;  /* 0x0000006000017945 */ /* 0x000fe80003800000 */
[----:B------:R3:W-:Y:S01]  /*41d0*/  @!P4 STG.E.U8 desc[UR36][R6.64+0x60], R13 ;  /* 0x0000600d0600c986 */ /* 0x0007e2000c101124 */
[----:B------:R-:W-:Y:S05]  /*41e0*/  @P3 BRA `(.L_x_138) ;  /* 0x00000000000c3947 */ /* 0x000fea0003800000 */
[----:B------:R-:W5:Y:S02]  /*41f0*/  LDG.E.U8 R99, desc[UR36][R10.64+0x61] ;  /* 0x000061240a637981 */ /* 0x000f64000c1e1100 */
[----:B-----5:R-:W-:-:S05]  /*4200*/  PRMT R0, R99, 0x8880, RZ ;  /* 0x0000888063007816 */ /* 0x020fca00000000ff */
[----:B------:R-:W-:-:S07]  /*4210*/  IMAD R3, R0, R89, RZ ;  /* 0x0000005900037224 */ /* 0x000fce00078e02ff */
.L_x_138:
[----:B------:R-:W-:Y:S05]  /*4220*/  BSYNC B1 ;  /* 0x0000000000017941 */ /* 0x000fea0003800000 */
.L_x_137:
[----:B------:R-:W-:Y:S01]  /*4230*/  @!P3 IMAD R75, R75, R88, R3 ;  /* 0x000000584b4bb224 */ /* 0x000fe200078e0203 */
[----:B------:R-:W-:Y:S04]  /*4240*/  BSSY B1, `(.L_x_139) ;  /* 0x0000006000017945 */ /* 0x000fe80003800000 */
[----:B------:R0:W-:Y:S01]  /*4250*/  @!P3 STG.E.U8 desc[UR36][R6.64+0x61], R75 ;  /* 0x0000614b0600b986 */ /* 0x0001e2000c101124 */
[----:B------:R-:W-:Y:S05]  /*4260*/  @P5 BRA `(.L_x_140) ;  /* 0x00000000000c5947 */ /* 0x000fea0003800000 */
[----:B------:R-:W5:Y:S02]  /*4270*/  LDG.E.U8 R99, desc[UR36][R8.64+0x68] ;  /* 0x0000682408637981 */ /* 0x000f64000c1e1100 */
[----:B-----5:R-:W-:-:S05]  /*4280*/  PRMT R0, R99, 0x8880, RZ ;  /* 0x0000888063007816 */ /* 0x020fca00000000ff */
[----:B------:R-:W-:-:S07]  /*4290*/  IMAD R3, R0, R89, RZ ;  /* 0x0000005900037224 */ /* 0x000fce00078e02ff */
.L_x_140:
[----:B------:R-:W-:Y:S05]  /*42a0*/  BSYNC B1 ;  /* 0x0000000000017941 */ /* 0x000fea0003800000 */
.L_x_139:
[----:B---3--:R-:W-:Y:S01]  /*42b0*/  @!P5 IMAD R13, R76, R88, R3 ;  /* 0x000000584c0dd224 */ /* 0x008fe200078e0203 */
[----:B------:R-:W-:Y:S04]  /*42c0*/  BSSY B1, `(.L_x_141) ;  /* 0x0000006000017945 */ /* 0x000fe80003800000 */
[----:B------:R3:W-:Y:S01]  /*42d0*/  @!P5 STG.E.U8 desc[UR36][R4.64+0x68], R13 ;  /* 0x0000680d0400d986 */ /* 0x0007e2000c101124 */
[----:B------:R-:W-:Y:S05]  /*42e0*/  @P2 BRA `(.L_x_142) ;  /* 0x00000000000c2947 */ /* 0x000fea0003800000 */
[----:B------:R-:W5:Y:S02]  /*42f0*/  LDG.E.U8 R99, desc[UR36][R8.64+0x69] ;  /* 0x0000692408637981 */ /* 0x000f64000c1e1100 */
[----:B-----5:R-:W-:-:S05]  /*4300*/  PRMT R0, R99, 0x8880, RZ ;  /* 0x0000888063007816 */ /* 0x020fca00000000ff */
[----:B------:R-:W-:-:S07]  /*4310*/  IMAD R3, R0, R89, RZ ;  /* 0x0000005900037224 */ /* 0x000fce00078e02ff */
.L_x_142:
[----:B------:R-:W-:Y:S05]  /*4320*/  BSYNC B1 ;  /* 0x0000000000017941 */ /* 0x000fea0003800000 */
.L_x_141:
        /* <DEDUP_REMOVED lines=11> */
.L_x_144:
[----:B------:R-:W-:Y:S05]  /*43e0*/  BSYNC B1 ;  /* 0x0000000000017941 */ /* 0x000fea0003800000 */
.L_x_143:
[----:B---3--:R-:W-:Y:S01]  /*43f0*/  @!P4 IMAD R13, R78, R88, R3 ;  /* 0x000000584e0dc224 */ /* 0x008fe200078e0203 */
[----:B------:R-:W-:Y:S04]  /*4400*/  BSSY B1, `(.L_x_145) ;  /* 0x0000006000017945 */ /* 0x000fe80003800000 */
[----:B------:R3:W-:Y:S01]  /*4410*/  @!P4 STG.E.U8 desc[UR36][R6.64+0x68], R13 ;  /* 0x0000680d0600c986 */ /* 0x0007e2000c101124 */
[----:B------:R-:W-:Y:S05]  /*4420*/  @P3 BRA `(.L_x_146) ;  /* 0x00000000000c3947 */ /* 0x000fea0003800000 */
[----:B------:R-:W5:Y:S02]  /*4430*/  LDG.E.U8 R99, desc[UR36][R10.64+0x69] ;  /* 0x000069240a637981 */ /* 0x000f64000c1e1100 */
[----:B-----5:R-:W-:-:S05]  /*4440*/  PRMT R0, R99, 0x8880, RZ ;  /* 0x0000888063007816 */ /* 0x020fca00000000ff */
[----:B------:R-:W-:-:S07]  /*4450*/  IMAD R3, R0, R89, RZ ;  /* 0x0000005900037224 */ /* 0x000fce00078e02ff */
.L_x_146:
[----:B------:R-:W-:Y:S05]  /*4460*/  BSYNC B1 ;  /* 0x0000000000017941 */ /* 0x000fea0003800000 */
.L_x_145:
[----:B------:R-:W-:Y:S01]  /*4470*/  @!P3 IMAD R79, R79, R88, R3 ;  /* 0x000000584f4fb224 */ /* 0x000fe200078e0203 */
[----:B------:R-:W-:Y:S04]  /*4480*/  BSSY B1, `(.L_x_147) ;  /* 0x0000006000017945 */ /* 0x000fe80003800000 */
[----:B------:R0:W-:Y:S01]  /*4490*/  @!P3 STG.E.U8 desc[UR36][R6.64+0x69], R79 ;  /* 0x0000694f0600b986 */ /* 0x0001e2000c101124 */
[----:B------:R-:W-:Y:S05]  /*44a0*/  @P5 BRA `(.L_x_148) ;  /* 0x00000000000c5947 */ /* 0x000fea0003800000 */
[----:B------:R-:W5:Y:S02]  /*44b0*/  LDG.E.U8 R99, desc[UR36][R8.64+0x70] ;  /* 0x0000702408637981 */ /* 0x000f64000c1e1100 */
[----:B-----5:R-:W-:-:S05]  /*44c0*/  PRMT R0, R99, 0x8880, RZ ;  /* 0x0000888063007816 */ /* 0x020fca00000000ff */
[----:B------:R-:W-:-:S07]  /*44d0*/  IMAD R3, R0, R89, RZ ;  /* 0x0000005900037224 */ /* 0x000fce00078e02ff */
.L_x_148:
[----:B------:R-:W-:Y:S05]  /*44e0*/  BSYNC B1 ;  /* 0x0000000000017941 */ /* 0x000fea0003800000 */
.L_x_147:
[----:B---3--:R-:W-:Y:S01]  /*44f0*/  @!P5 IMAD R13, R80, R88, R3 ;  /* 0x00000058500dd224 */ /* 0x008fe200078e0203 */
[----:B------:R-:W-:Y:S04]  /*4500*/  BSSY B1, `(.L_x_149) ;  /* 0x0000006000017945 */ /* 0x000fe80003800000 */
[----:B------:R3:W-:Y:S01]  /*4510*/  @!P5 STG.E.U8 desc[UR36][R4.64+0x70], R13 ;  /* 0x0000700d0400d986 */ /* 0x0007e2000c101124 */
[----:B------:R-:W-:Y:S05]  /*4520*/  @P2 BRA `(.L_x_150) ;  /* 0x00000000000c2947 */ /* 0x000fea0003800000 */
[----:B------:R-:W5:Y:S02]  /*4530*/  LDG.E.U8 R99, desc[UR36][R8.64+0x71] ;  /* 0x0000712408637981 */ /* 0x000f64000c1e1100 */
[----:B-----5:R-:W-:-:S05]  /*4540*/  PRMT R0, R99, 0x8880, RZ ;  /* 0x0000888063007816 */ /* 0x020fca00000000ff */
[----:B------:R-:W-:-:S07]  /*4550*/  IMAD R3, R0, R89, RZ ;  /* 0x0000005900037224 */ /* 0x000fce00078e02ff */
.L_x_150:
[----:B------:R-:W-:Y:S05]  /*4560*/  BSYNC B1 ;  /* 0x0000000000017941 */ /* 0x000fea0003800000 */
.L_x_149:
[----:B------:R-:W-:Y:S01]  /*4570*/  ISETP.LT.OR P4, PT, R19, 0x71, !P0 ;  /* 0x000000711300780c */ /* 0x000fe20004781670 */
[----:B------:R-:W-:Y:S01]  /*4580*/  @!P2 IMAD R81, R81, R88, R3 ;  /* 0x000000585151a224 */ /* 0x000fe200078e0203 */
[----:B------:R-:W-:Y:S01]  /*4590*/  BSSY B1, `(.L_x_151) ;  /* 0x000000a000017945 */ /* 0x000fe20003800000 */
[C---:B------:R-:W-:Y:S02]  /*45a0*/  ISETP.LT.OR P3, PT, R19.reuse, 0x72, !P0 ;  /* 0x000000721300780c */ /* 0x040fe40004761670 */
[C---:B------:R-:W-:Y:S01]  /*45b0*/  ISETP.LT.OR P5, PT, R19.reuse, 0x79, !P0 ;  /* 0x000000791300780c */ /* 0x040fe200047a1670 */
[----:B------:R0:W-:Y:S01]  /*45c0*/  @!P2 STG.E.U8 desc[UR36][R4.64+0x71], R81 ;  /* 0x000071510400a986 */ /* 0x0001e2000c101124 */
[C---:B------:R-:W-:Y:S02]  /*45d0*/  ISETP.LT.OR P2, PT, R19.reuse, 0x79, !P1 ;  /* 0x000000791300780c */ /* 0x040fe40004f41670 */
[----:B------:R-:W-:-:S04]  /*45e0*/  ISETP.LT.OR P1, PT, R19, 0x7a, !P1 ;  /* 0x0000007a1300780c */ /* 0x000fc80004f21670 */
[----:B------:R-:W-:Y:S09]  /*45f0*/  @P4 BRA `(.L_x_152) ;  /* 0x00000000000c4947 */ /* 0x000ff20003800000 */
[----:B------:R-:W5:Y:S02]  /*4600*/  LDG.E.U8 R99, desc[UR36][R10.64+0x70] ;  /* 0x000070240a637981 */ /* 0x000f64000c1e1100 */
[----:B-----5:R-:W-:-:S05]  /*4610*/  PRMT R0, R99, 0x8880, RZ ;  /* 0x0000888063007816 */ /* 0x020fca00000000ff */
[----:B------:R-:W-:-:S07]  /*4620*/  IMAD R3, R0, R89, RZ ;  /* 0x0000005900037224 */ /* 0x000fce00078e02ff */
.L_x_152:
[----:B------:R-:W-:Y:S05]  /*4630*/  BSYNC B1 ;  /* 0x0000000000017941 */ /* 0x000fea0003800000 */
.L_x_151:
[----:B---3--:R-:W-:Y:S01]  /*4640*/  @!P4 IMAD R13, R82, R88, R3 ;  /* 0x00000058520dc224 */ /* 0x008fe200078e0203 */
[----:B------:R-:W-:Y:S04]  /*4650*/  BSSY B1, `(.L_x_153) ;  /* 0x0000006000017945 */ /* 0x000fe80003800000 */
[----:B------:R3:W-:Y:S01]  /*4660*/  @!P4 STG.E.U8 desc[UR36][R6.64+0x70], R13 ;  /* 0x0000700d0600c986 */ /* 0x0007e2000c101124 */
[----:B------:R-:W-:Y:S05]  /*4670*/  @P3 BRA `(.L_x_154) ;  /* 0x00000000000c3947 */ /* 0x000fea0003800000 */
[----:B------:R-:W5:Y:S02]  /*4680*/  LDG.E.U8 R99, desc[UR36][R10.64+0x71] ;  /* 0x000071240a637981 */ /* 0x000f64000c1e1100 */
[----:B-----5:R-:W-:-:S05]  /*4690*/  PRMT R0, R99, 0x8880, RZ ;  /* 0x0000888063007816 */ /* 0x020fca00000000ff */
[----:B------:R-:W-:-:S07]  /*46a0*/  IMAD R3, R0, R89, RZ ;  /* 0x0000005900037224 */ /* 0x000fce00078e02ff */
.L_x_154:
[----:B------:R-:W-:Y:S05]  /*46b0*/  BSYNC B1 ;  /* 0x0000000000017941 */ /* 0x000fea0003800000 */
.L_x_153:
[----:B------:R-:W-:Y:S01]  /*46c0*/  @!P3 IMAD R83, R83, R88, R3 ;  /* 0x000000585353b224 */ /* 0x000fe200078e0203 */
[----:B------:R-:W-:Y:S04]  /*46d0*/  BSSY B1, `(.L_x_155) ;  /* 0x0000006000017945 */ /* 0x000fe80003800000 */
[----:B------:R0:W-:Y:S01]  /*46e0*/  @!P3 STG.E.U8 desc[UR36][R6.64+0x71], R83 ;  /* 0x000071530600b986 */ /* 0x0001e2000c101124 */
[----:B------:R-:W-:Y:S05]  /*46f0*/  @P2 BRA `(.L_x_156) ;  /* 0x00000000000c2947 */ /* 0x000fea0003800000 */
[----:B------:R-:W5:Y:S02]  /*4700*/  LDG.E.U8 R99, desc[UR36][R8.64+0x78] ;  /* 0x0000782408637981 */ /* 0x000f64000c1e1100 */
[----:B-----5:R-:W-:-:S05]  /*4710*/  PRMT R0, R99, 0x8880, RZ ;  /* 0x0000888063007816 */ /* 0x020fca00000000ff */
[----:B------:R-:W-:-:S07]  /*4720*/  IMAD R3, R0, R89, RZ ;  /* 0x0000005900037224 */ /* 0x000fce00078e02ff */
.L_x_156:
[----:B------:R-:W-:Y:S05]  /*4730*/  BSYNC B1 ;  /* 0x0000000000017941 */ /* 0x000fea0003800000 */
.L_x_155:
[----:B---3--:R-:W-:Y:S01]  /*4740*/  @!P2 IMAD R13, R84, R88, R3 ;  /* 0x00000058540da224 */ /* 0x008fe200078e0203 */
[----:B------:R-:W-:Y:S04]  /*4750*/  BSSY B1, `(.L_x_157) ;  /* 0x0000006000017945 */ /* 0x000fe80003800000 */
[----:B------:R3:W-:Y:S01]  /*4760*/  @!P2 STG.E.U8 desc[UR36][R4.64+0x78], R13 ;  /* 0x0000780d0400a986 */ /* 0x0007e2000c101124 */
[----:B------:R-:W-:Y:S05]  /*4770*/  @P1 BRA `(.L_x_158) ;  /* 0x00000000000c1947 */ /* 0x000fea0003800000 */
[----:B------:R-:W5:Y:S02]  /*4780*/  LDG.E.U8 R99, desc[UR36][R8.64+0x79] ;  /* 0x0000792408637981 */ /* 0x000f64000c1e1100 */
[----:B-----5:R-:W-:-:S05]  /*4790*/  PRMT R0, R99, 0x8880, RZ ;  /* 0x0000888063007816 */ /* 0x020fca00000000ff */
[----:B------:R-:W-:-:S07]  /*47a0*/  IMAD R3, R0, R89, RZ ;  /* 0x0000005900037224 */ /* 0x000fce00078e02ff */
.L_x_158:
[----:B------:R-:W-:Y:S05]  /*47b0*/  BSYNC B1 ;  /* 0x0000000000017941 */ /* 0x000fea0003800000 */
.L_x_157:
[----:B------:R-:W-:Y:S01]  /*47c0*/  @!P1 IMAD R85, R85, R88, R3 ;  /* 0x0000005855559224 */ /* 0x000fe200078e0203 */
[----:B------:R-:W-:Y:S04]  /*47d0*/  BSSY B1, `(.L_x_159) ;  /* 0x0000006000017945 */ /* 0x000fe80003800000 */
[----:B------:R0:W-:Y:S01]  /*47e0*/  @!P1 STG.E.U8 desc[UR36][R4.64+0x79], R85 ;  /* 0x0000795504009986 */ /* 0x0001e2000c101124 */
[----:B------:R-:W-:Y:S05]  /*47f0*/  @P5 BRA `(.L_x_160) ;  /* 0x00000000000c5947 */ /* 0x000fea0003800000 */
[----:B------:R-:W5:Y:S02]  /*4800*/  LDG.E.U8 R99, desc[UR36][R10.64+0x78] ;  /* 0x000078240a637981 */ /* 0x000f64000c1e1100 */
[----:B-----5:R-:W-:-:S05]  /*4810*/  PRMT R0, R99, 0x8880, RZ ;  /* 0x0000888063007816 */ /* 0x020fca00000000ff */
[----:B------:R-:W-:-:S07]  /*4820*/  IMAD R3, R0, R89, RZ ;  /* 0x0000005900037224 */ /* 0x000fce00078e02ff */
.L_x_160:
[----:B------:R-:W-:Y:S05]  /*4830*/  BSYNC B1 ;  /* 0x0000000000017941 */ /* 0x000fea0003800000 */
.L_x_159:
[----:B0123--:R-:W-:Y:S01]  /*4840*/  @!P5 IMAD R5, R86, R88, R3 ;  /* 0x000000585605d224 */ /* 0x00ffe200078e0203 */
[----:B------:R-:W-:Y:S01]  /*4850*/  ISETP.LT.OR P0, PT, R19, 0x7a, !P0 ;  /* 0x0000007a1300780c */ /* 0x000fe20004701670 */
[----:B------:R-:W-:Y:S03]  /*4860*/  BSSY B1, `(.L_x_161) ;  /* 0x0000006000017945 */ /* 0x000fe60003800000 */
[----:B------:R0:W-:Y:S09]  /*4870*/  @!P5 STG.E.U8 desc[UR36][R6.64+0x78], R5 ;  /* 0x000078050600d986 */ /* 0x0001f2000c101124 */
[----:B------:R-:W-:Y:S05]  /*4880*/  @P0 BRA `(.L_x_162) ;  /* 0x00000000000c0947 */ /* 0x000fea0003800000 */
[----:B------:R-:W2:Y:S02]  /*4890*/  LDG.E.U8 R99, desc[UR36][R10.64+0x79] ;  /* 0x000079240a637981 */ /* 0x000ea4000c1e1100 */
[----:B--2---:R-:W-:-:S05]  /*48a0*/  PRMT R0, R99, 0x8880, RZ ;  /* 0x0000888063007816 */ /* 0x004fca00000000ff */
[----:B------:R-:W-:-:S07]  /*48b0*/  IMAD R3, R0, R89, RZ ;  /* 0x0000005900037224 */ /* 0x000fce00078e02ff */
.L_x_162:
[----:B------:R-:W-:Y:S05]  /*48c0*/  BSYNC B1 ;  /* 0x0000000000017941 */ /* 0x000fea0003800000 */
.L_x_161:
[----:B------:R-:W-:Y:S01]  /*48d0*/  IMAD R3, R87, R88, R3 ;  /* 0x0000005857037224 */ /* 0x000fe200078e0203 */
[----:B------:R-:W-:Y:S06]  /*48e0*/  @P0 BRA `(.L_x_163) ;  /* 0x0000000c00100947 */ /* 0x000fec0003800000 */
[----:B------:R1:W-:Y:S01]  /*48f0*/  STG.E.U8 desc[UR36][R6.64+0x79], R3 ;  /* 0x0000790306007986 */ /* 0x0003e2000c101124 */
[----:B------:R-:W-:Y:S05]  /*4900*/  BRA `(.L_x_163) ;  /* 0x0000000c00087947 */ /* 0x000fea0003800000 */
.L_x_34:
[C---:B------:R-:W-:Y:S02]  /*4910*/  ISETP.GE.AND P1, PT, R20.reuse, 0x1, PT ;  /* 0x000000011400780c */ /* 0x040fe40003f26270 */
[----:B------:R-:W-:Y:S02]  /*4920*/  ISETP.GE.AND P0, PT, R20, 0x9, PT ;  /* 0x000000091400780c */ /* 0x000fe40003f06270 */
[C---:B------:R-:W-:Y:S02]  /*4930*/  ISETP.LT.OR P4, PT, R19.reuse, 0x1, !P1 ;  /* 0x000000011300780c */ /* 0x040fe40004f81670 */
[C---:B------:R-:W-:Y:S02]  /*4940*/  ISETP.LT.OR P3, PT, R19.reuse, 0x2, !P1 ;  /* 0x000000021300780c */ /* 0x040fe40004f61670 */
[C---:B------:R-:W-:Y:S02]  /*4950*/  ISETP.LT.OR P2, PT, R19.reuse, 0x1, !P0 ;  /* 0x000000011300780c */ /* 0x040fe40004741670 */
[----:B------:R-:W-:-:S07]  /*4960*/  ISETP.LT.OR P5, PT, R19, 0x2, !P0 ;  /* 0x000000021300780c */ /* 0x000fce00047a1670 */
[-C--:B------:R-:W-:Y:S02]  /*4970*/  @!P4 IMAD R3, R24, R88.reuse, RZ ;  /* 0x000000581803c224 */ /* 0x080fe400078e02ff */
[-C--:B------:R-:W-:Y:S02]  /*4980*/  @!P3 IMAD R25, R25, R88.reuse, RZ ;  /* 0x000000581919b224 */ /* 0x080fe400078e02ff */
[-C--:B------:R-:W-:Y:S01]  /*4990*/  @!P2 IMAD R9, R26, R88.reuse, RZ ;  /* 0x000000581a09a224 */ /* 0x080fe200078e02ff */
[----:B------:R0:W-:Y:S01]  /*49a0*/  @!P4 STG.E.U8 desc[UR36][R4.64], R3 ;  /* 0x000000030400c986 */ /* 0x0001e2000c101124 */
[----:B------:R-:W-:Y:S01]  /*49b0*/  ISETP.LT.OR P4, PT, R19, 0x9, !P1 ;  /* 0x000000091300780c */ /* 0x000fe20004f81670 */
[----:B------:R-:W-:Y:S02]  /*49c0*/  @!P5 IMAD R27, R27, R88, RZ ;  /* 0x000000581b1bd224 */ /* 0x000fe400078e02ff */
[----:B------:R-:W-:Y:S01]  /*49d0*/  @!P3 STG.E.U8 desc[UR36][R4.64+0x1], R25 ;  /* 0x000001190400b986 */ /* 0x000fe2000c101124 */
[----:B------:R-:W-:-:S03]  /*49e0*/  ISETP.LT.OR P3, PT, R19, 0xa, !P1 ;  /* 0x0000000a1300780c */ /* 0x000fc60004f61670 */
[----:B------:R1:W-:Y:S01]  /*49f0*/  @!P2 STG.E.U8 desc[UR36][R6.64], R9 ;  /* 0x000000090600a986 */ /* 0x0003e2000c101124 */
[----:B------:R-:W-:-:S03]  /*4a00*/  ISETP.LT.OR P2, PT, R19, 0x9, !P0 ;  /* 0x000000091300780c */ /* 0x000fc60004741670 */
[----:B------:R-:W-:Y:S01]  /*4a10*/  @!P5 STG.E.U8 desc[UR36][R6.64+0x1], R27 ;  /* 0x0000011b0600d986 */ /* 0x000fe2000c101124 */
[----:B------:R-:W-:Y:S01]  /*4a20*/  ISETP.LT.OR P5, PT, R19, 0xa, !P0 ;  /* 0x0000000a1300780c */ /* 0x000fe200047a1670 */
[----:B------:R-:W-:-:S04]  /*4a30*/  @!P4 IMAD R11, R28, R88, RZ ;  /* 0x000000581c0bc224 */ /* 0x000fc800078e02ff */
[-C--:B------:R-:W-:Y:S01]  /*4a40*/  @!P3 IMAD R29, R29, R88.reuse, RZ ;  /* 0x000000581d1db224 */ /* 0x080fe200078e02ff */
[----:B------:R-:W-:Y:S01]  /*4a50*/  @!P4 STG.E.U8 desc[UR36][R4.64+0x8], R11 ;  /* 0x0000080b0400c986 */ /* 0x000fe2000c101124 */
[C---:B------:R-:W-:Y:S02]  /*4a60*/  ISETP.LT.OR P4, PT, R19.reuse, 0x11, !P1 ;  /* 0x000000111300780c */ /* 0x040fe40004f81670 */
[-C--:B0-----:R-:W-:Y:S01]  /*4a70*/  @!P2 IMAD R3, R30, R88.reuse, RZ ;  /* 0x000000581e03a224 */ /* 0x081fe200078e02ff */
[----:B------:R-:W-:Y:S01]  /*4a80*/  @!P3 STG.E.U8 desc[UR36][R4.64+0x9], R29 ;  /* 0x0000091d0400b986 */ /* 0x000fe2000c101124 */
[----:B------:R-:W-:Y:S02]  /*4a90*/  ISETP.LT.OR P3, PT, R19, 0x12, !P1 ;  /* 0x000000121300780c */ /* 0x000fe40004f61670 */
[----:B------:R-:W-:Y:S01]  /*4aa0*/  @!P5 IMAD R31, R31, R88, RZ ;  /* 0x000000581f1fd224 */ /* 0x000fe200078e02ff */
[----:B------:R0:W-:Y:S01]  /*4ab0*/  @!P2 STG.E.U8 desc[UR36][R6.64+0x8], R3 ;  /* 0x000008030600a986 */ /* 0x0001e2000c101124 */
[----:B------:R-:W-:-:S03]  /*4ac0*/  ISETP.LT.OR P2, PT, R19, 0x11, !P0 ;  /* 0x000000111300780c */ /* 0x000fc60004741670 */
[----:B------:R-:W-:Y:S01]  /*4ad0*/  @!P5 STG.E.U8 desc[UR36][R6.64+0x9], R31 ;  /* 0x0000091f0600d986 */ /* 0x000fe2000c101124 */
[----:B------:R-:W-:Y:S01]  /*4ae0*/  ISETP.LT.OR P5, PT, R19, 0x12, !P0 ;  /* 0x000000121300780c */ /* 0x000fe200047a1670 */
[----:B-1----:R-:W-:-:S04]  /*4af0*/  @!P4 IMAD R9, R32, R88, RZ ;  /* 0x000000582009c224 */ /* 0x002fc800078e02ff */
        /* <DEDUP_REMOVED lines=109> */
[----:B------:R1:W-:Y:S01]  /*51d0*/  @!P4 STG.E.U8 desc[UR36][R4.64+0x58], R11 ;  /* 0x0000580b0400c986 */ /* 0x0003e2000c101124 */
        /* <DEDUP_REMOVED lines=13> */
[-C--:B-1----:R-:W-:Y:S01]  /*52b0*/  @!P2 IMAD R11, R74, R88.reuse, RZ ;  /* 0x000000584a0ba224 */ /* 0x082fe200078e02ff */
[----:B------:R-:W-:Y:S01]  /*52c0*/  @!P3 STG.E.U8 desc[UR36][R4.64+0x61], R73 ;  /* 0x000061490400b986 */ /* 0x000fe2000c101124 */
[----:B------:R-:W-:Y:S02]  /*52d0*/  ISETP.LT.OR P3, PT, R19, 0x6a, !P1 ;  /* 0x0000006a1300780c */ /* 0x000fe40004f61670 */
[----:B------:R-:W-:Y:S01]  /*52e0*/  @!P5 IMAD R75, R75, R88, RZ ;  /* 0x000000584b4bd224 */ /* 0x000fe200078e02ff */
[----:B------:R1:W-:Y:S01]  /*52f0*/  @!P2 STG.E.U8 desc[UR36][R6.64+0x60], R11 ;  /* 0x0000600b0600a986 */ /* 0x0003e2000c101124 */
[----:B------:R-:W-:-:S03]  /*5300*/  ISETP.LT.OR P2, PT, R19, 0x69, !P0 ;  /* 0x000000691300780c */ /* 0x000fc60004741670 */
[----:B------:R-:W-:Y:S01]  /*5310*/  @!P5 STG.E.U8 desc[UR36][R6.64+0x61], R75 ;  /* 0x0000614b0600d986 */ /* 0x000fe2000c101124 */
[----:B------:R-:W-:Y:S01]  /*5320*/  ISETP.LT.OR P5, PT, R19, 0x6a, !P0 ;  /* 0x0000006a1300780c */ /* 0x000fe200047a1670 */
[----:B0-----:R-:W-:-:S04]  /*5330*/  @!P4 IMAD R3, R76, R88, RZ ;  /* 0x000000584c03c224 */ /* 0x001fc800078e02ff */
[-C--:B------:R-:W-:Y:S01]  /*5340*/  @!P3 IMAD R77, R77, R88.reuse, RZ ;  /* 0x000000584d4db224 */ /* 0x080fe200078e02ff */
[----:B------:R0:W-:Y:S01]  /*5350*/  @!P4 STG.E.U8 desc[UR36][R4.64+0x68], R3 ;  /* 0x000068030400c986 */ /* 0x0001e2000c101124 */
[C---:B------:R-:W-:Y:S02]  /*5360*/  ISETP.LT.OR P4, PT, R19.reuse, 0x72, !P1 ;  /* 0x000000721300780c */ /* 0x040fe40004f81670 */
[-C--:B--2---:R-:W-:Y:S01]  /*5370*/  @!P2 IMAD R9, R78, R88.reuse, RZ ;  /* 0x000000584e09a224 */ /* 0x084fe200078e02ff */
[----:B------:R-:W-:Y:S01]  /*5380*/  @!P3 STG.E.U8 desc[UR36][R4.64+0x69], R77 ;  /* 0x0000694d0400b986 */ /* 0x000fe2000c101124 */
[----:B------:R-:W-:Y:S02]  /*5390*/  ISETP.LT.OR P3, PT, R19, 0x71, !P1 ;  /* 0x000000711300780c */ /* 0x000fe40004f61670 */
[----:B------:R-:W-:Y:S01]  /*53a0*/  @!P5 IMAD R79, R79, R88, RZ ;  /* 0x000000584f4fd224 */ /* 0x000fe200078e02ff */
[----:B------:R-:W-:Y:S01]  /*53b0*/  @!P2 STG.E.U8 desc[UR36][R6.64+0x68], R9 ;  /* 0x000068090600a986 */ /* 0x000fe2000c101124 */
[----:B------:R-:W-:-:S03]  /*53c0*/  ISETP.LT.OR P2, PT, R19, 0x71, !P0 ;  /* 0x000000711300780c */ /* 0x000fc60004741670 */
[----:B------:R-:W-:Y:S01]  /*53d0*/  @!P5 STG.E.U8 desc[UR36][R6.64+0x69], R79 ;  /* 0x0000694f0600d986 */ /* 0x000fe2000c101124 */
[----:B------:R-:W-:Y:S01]  /*53e0*/  ISETP.LT.OR P5, PT, R19, 0x79, !P0 ;  /* 0x000000791300780c */ /* 0x000fe200047a1670 */
[----:B------:R-:W-:-:S04]  /*53f0*/  @!P4 IMAD R81, R81, R88, RZ ;  /* 0x000000585151c224 */ /* 0x000fc800078e02ff */
[-C--:B-1----:R-:W-:Y:S01]  /*5400*/  @!P3 IMAD R11, R80, R88.reuse, RZ ;  /* 0x00000058500bb224 */ /* 0x082fe200078e02ff */
[----:B------:R-:W-:Y:S01]  /*5410*/  @!P4 STG.E.U8 desc[UR36][R4.64+0x71], R81 ;  /* 0x000071510400c986 */ /* 0x000fe2000c101124 */
[C---:B------:R-:W-:Y:S02]  /*5420*/  ISETP.LT.OR P4, PT, R19.reuse, 0x72, !P0 ;  /* 0x000000721300780c */ /* 0x040fe40004781670 */
[C---:B------:R-:W-:Y:S01]  /*5430*/  ISETP.LT.OR P0, PT, R19.reuse, 0x7a, !P0 ;  /* 0x0000007a1300780c */ /* 0x040fe20004701670 */
[----:B------:R1:W-:Y:S01]  /*5440*/  @!P3 STG.E.U8 desc[UR36][R4.64+0x70], R11 ;  /* 0x0000700b0400b986 */ /* 0x0003e2000c101124 */
[C---:B------:R-:W-:Y:S01]  /*5450*/  ISETP.LT.OR P3, PT, R19.reuse, 0x79, !P1 ;  /* 0x000000791300780c */ /* 0x040fe20004f61670 */
[----:B0-----:R-:W-:Y:S01]  /*5460*/  @!P2 IMAD R3, R82, R88, RZ ;  /* 0x000000585203a224 */ /* 0x001fe200078e02ff */
[----:B------:R-:W-:-:S04]  /*5470*/  ISETP.LT.OR P1, PT, R19, 0x7a, !P1 ;  /* 0x0000007a1300780c */ /* 0x000fc80004f21670 */
[----:B------:R2:W-:Y:S03]  /*5480*/  @!P2 STG.E.U8 desc[UR36][R6.64+0x70], R3 ;  /* 0x000070030600a986 */ /* 0x0005e6000c101124 */
[-C--:B------:R-:W-:Y:S02]  /*5490*/  @!P4 IMAD R83, R83, R88.reuse, RZ ;  /* 0x000000585353c224 */ /* 0x080fe400078e02ff */
[-C--:B-1----:R-:W-:Y:S02]  /*54a0*/  @!P5 IMAD R11, R86, R88.reuse, RZ ;  /* 0x00000058560bd224 */ /* 0x082fe400078e02ff */
[-C--:B------:R-:W-:Y:S01]  /*54b0*/  @!P3 IMAD R9, R84, R88.reuse, RZ ;  /* 0x000000585409b224 */ /* 0x080fe200078e02ff */
[----:B------:R2:W-:Y:S01]  /*54c0*/  @!P4 STG.E.U8 desc[UR36][R6.64+0x71], R83 ;  /* 0x000071530600c986 */ /* 0x0005e2000c101124 */
[-C--:B------:R-:W-:Y:S02]  /*54d0*/  @!P1 IMAD R85, R85, R88.reuse, RZ ;  /* 0x0000005855559224 */ /* 0x080fe400078e02ff */
[----:B------:R-:W-:Y:S01]  /*54e0*/  @!P0 IMAD R87, R87, R88, RZ ;  /* 0x0000005857578224 */ /* 0x000fe200078e02ff */
[----:B------:R2:W-:Y:S04]  /*54f0*/  @!P3 STG.E.U8 desc[UR36][R4.64+0x78], R9 ;  /* 0x000078090400b986 */ /* 0x0005e8000c101124 */
[----:B------:R2:W-:Y:S04]  /*5500*/  @!P1 STG.E.U8 desc[UR36][R4.64+0x79], R85 ;  /* 0x0000795504009986 */ /* 0x0005e8000c101124 */
[----:B------:R2:W-:Y:S04]  /*5510*/  @!P5 STG.E.U8 desc[UR36][R6.64+0x78], R11 ;  /* 0x0000780b0600d986 */ /* 0x0005e8000c101124 */
[----:B------:R2:W-:Y:S02]  /*5520*/  @!P0 STG.E.U8 desc[UR36][R6.64+0x79], R87 ;  /* 0x0000795706008986 */ /* 0x0005e4000c101124 */
.L_x_163:
[----:B------:R-:W-:Y:S05]  /*5530*/  BSYNC B0 ;  /* 0x0000000000007941 */ /* 0x000fea0003800000 */
.L_x_33:
[----:B0-2---:R-:W2:Y:S01]  /*5540*/  LDL.64 R4, [R1] ;  /* 0x0000000001047983 */ /* 0x005ea20000100a00 */
[----:B------:R-:W-:Y:S01]  /*5550*/  ULDC.64 UR4, c[0x0][0x650] ;  /* 0x0001940000047ab9 */ /* 0x000fe20000000a00 */
[----:B------:R-:W-:Y:S02]  /*5560*/  IMAD.U32 R0, RZ, RZ, UR44 ;  /* 0x0000002cff007e24 */ /* 0x000fe4000f8e00ff */
[----:B------:R-:W-:Y:S02]  /*5570*/  IMAD.MOV.U32 R22, RZ, RZ, -0x1 ;  /* 0xffffffffff167424 */ /* 0x000fe400078e00ff */
[----:B------:R0:W-:Y:S01]  /*5580*/  SYNCS.ARRIVE.TRANS64.A1T0 RZ, [R0+UR47], RZ ;  /* 0x000000ff00ff79a7 */ /* 0x0001e2000810002f */
[----:B------:R-:W-:Y:S02]  /*5590*/  IMAD.MOV.U32 R19, RZ, RZ, -0x1 ;  /* 0xffffffffff137424 */ /* 0x000fe400078e00ff */
[----:B------:R-:W-:Y:S01]  /*55a0*/  IMAD.MOV.U32 R18, RZ, RZ, -0x1 ;  /* 0xffffffffff127424 */ /* 0x000fe200078e00ff */
[----:B0-----:R-:W-:-:S02]  /*55b0*/  PRMT R0, RZ, 0x7610, R0 ;  /* 0x00007610ff007816 */ /* 0x001fc40000000000 */
[----:B--2---:R-:W-:-:S05]  /*55c0*/  LEA R16, P0, R4, R16, 0x1 ;  /* 0x0000001004107211 */ /* 0x004fca00078008ff */
[----:B------:R-:W-:Y:S01]  /*55d0*/  IMAD.X R17, R96, 0x1, R17, P0 ;  /* 0x0000000160117824 */ /* 0x000fe200000e0611 */
[----:B------:R-:W-:-:S04]  /*55e0*/  ISETP.GE.U32.AND P0, PT, R16, UR4, PT ;  /* 0x0000000410007c0c */ /* 0x000fc8000bf06070 */
[----:B------:R-:W-:-:S13]  /*55f0*/  ISETP.GE.U32.AND.EX P0, PT, R17, UR5, PT, P0 ;  /* 0x0000000511007c0c */ /* 0x000fda000bf06100 */
[----:B------:R-:W-:Y:S05]  /*5600*/  @P0 BRA `(.L_x_164) ;  /* 0x0000000400500947 */ /* 0x000fea0003800000 */
[----:B------:R-:W0:Y:S01]  /*5610*/  LDC.64 R10, c[0x0][0x628] ;  /* 0x00018a00ff0a7b82 */ /* 0x000e220000000a00 */
[----:B------:R-:W2:Y:S01]  /*5620*/  S2R R19, SR_CTAID.X ;  /* 0x0000000000137919 */ /* 0x000ea20000002500 */
[----:B------:R-:W-:Y:S02]  /*5630*/  IMAD.MOV.U32 R8, RZ, RZ, R16 ;  /* 0x000000ffff087224 */ /* 0x000fe400078e0010 */
[----:B------:R-:W-:Y:S01]  /*5640*/  IMAD.MOV.U32 R9, RZ, RZ, R17 ;  /* 0x000000ffff097224 */ /* 0x000fe200078e0011 */
[----:B------:R-:W3:Y:S03]  /*5650*/  S2R R20, SR_CTAID.Y ;  /* 0x0000000000147919 */ /* 0x000ee60000002600 */
[----:B------:R-:W1:Y:S08]  /*5660*/  LDC R0, c[0x0][0x630] ;  /* 0x00018c00ff007b82 */ /* 0x000e700000000800 */
[----:B------:R-:W1:Y:S01]  /*5670*/  LDC.64 R14, c[0x0][0x620] ;  /* 0x00018800ff0e7b82 */ /* 0x000e620000000a00 */
[----:B0-----:R-:W-:-:S04]  /*5680*/  ISETP.NE.U32.AND P0, PT, R10, RZ, PT ;  /* 0x000000ff0a00720c */ /* 0x001fc80003f05070 */
[----:B------:R-:W-:-:S13]  /*5690*/  ISETP.NE.AND.EX P0, PT, R11, RZ, PT, P0 ;  /* 0x000000ff0b00720c */ /* 0x000fda0003f05300 */
[----:B-123--:R-:W-:Y:S05]  /*56a0*/  @!P0 BRA `(.L_x_165) ;  /* 0x0000000000288947 */ /* 0x00efea0003800000 */
[----:B------:R-:W0:Y:S02]  /*56b0*/  LDC R3, c[0x0][0x634] ;  /* 0x00018d00ff037b82 */ /* 0x000e240000000800 */
[----:B0-----:R-:W-:-:S05]  /*56c0*/  IADD3 R3, P0, R16, R3, RZ ;  /* 0x0000000310037210 */ /* 0x001fca0007f1e0ff */
[----:B------:R-:W-:-:S04]  /*56d0*/  IMAD.X R13, RZ, RZ, R17, P0 ;  /* 0x000000ffff0d7224 */ /* 0x000fc800000e0611 */
[----:B------:R-:W-:-:S04]  /*56e0*/  IMAD.WIDE.U32 R4, R13, R10, RZ ;  /* 0x0000000a0d047225 */ /* 0x000fc800078e00ff */
[----:B----4-:R-:W-:-:S04]  /*56f0*/  IMAD.WIDE.U32 R6, P0, R3, R11, R4 ;  /* 0x0000000b03067225 */ /* 0x010fc80007800004 */
[----:B------:R-:W-:-:S04]  /*5700*/  IMAD.WIDE.U32 R4, R3, R10, RZ ;  /* 0x0000000a03047225 */ /* 0x000fc800078e00ff */
[----:B------:R-:W-:Y:S01]  /*5710*/  IMAD.X R9, RZ, RZ, RZ, P0 ;  /* 0x000000ffff097224 */ /* 0x000fe200000e06ff */
[----:B------:R-:W-:Y:S01]  /*5720*/  IADD3 RZ, P0, R5, R6, RZ ;  /* 0x0000000605ff7210 */ /* 0x000fe20007f1e0ff */
[----:B------:R-:W-:-:S04]  /*5730*/  IMAD.MOV.U32 R8, RZ, RZ, R7 ;  /* 0x000000ffff087224 */ /* 0x000fc800078e0007 */
[----:B------:R-:W-:-:S08]  /*5740*/  IMAD.WIDE.U32.X R8, R13, R11, R8, P0 ;  /* 0x0000000b0d087225 */ /* 0x000fd000000e0408 */
.L_x_165:
[-CC-:B------:R-:W-:Y:S01]  /*5750*/  SHF.R.U64 R18, R8, R0.reuse, R9.reuse ;  /* 0x0000000008127219 */ /* 0x180fe20000001209 */
[----:B------:R-:W0:Y:S01]  /*5760*/  LDC.64 R24, c[0x0][0x640] ;  /* 0x00019000ff187b82 */ /* 0x000e220000000a00 */
[----:B------:R-:W-:Y:S01]  /*5770*/  SHF.R.U32.HI R0, RZ, R0, R9 ;  /* 0x00000000ff007219 */ /* 0x000fe20000011609 */
[----:B------:R-:W-:Y:S01]  /*5780*/  ULDC UR4, c[0x0][0x150] ;  /* 0x0000540000047ab9 */ /* 0x000fe20000000800 */
[----:B------:R-:W-:Y:S02]  /*5790*/  IADD3 R3, P0, RZ, -R18, RZ ;  /* 0x80000012ff037210 */ /* 0x000fe40007f1e0ff */
[----:B----4-:R-:W-:-:S03]  /*57a0*/  I2FP.F32.U32 R7, R19 ;  /* 0x0000001300077245 */ /* 0x010fc60000201000 */
[----:B------:R-:W1:Y:S01]  /*57b0*/  LDC R6, c[0x0][0x618] ;  /* 0x00018600ff067b82 */ /* 0x000e620000000800 */
[----:B------:R-:W-:Y:S02]  /*57c0*/  IMAD.X R5, RZ, RZ, ~R0, P0 ;  /* 0x000000ffff057224 */ /* 0x000fe400000e0e00 */
[----:B------:R-:W-:Y:S01]  /*57d0*/  FMUL R7, R7, UR4 ;  /* 0x0000000407077c20 */ /* 0x000fe20008400000 */
[----:B------:R-:W-:Y:S01]  /*57e0*/  ULDC UR4, c[0x0][0x154] ;  /* 0x0000550000047ab9 */ /* 0x000fe20000000800 */
[-C--:B------:R-:W-:Y:S02]  /*57f0*/  IMAD R0, R5, R14.reuse, RZ ;  /* 0x0000000e05007224 */ /* 0x080fe400078e02ff */
[C---:B------:R-:W-:Y:S01]  /*5800*/  IMAD.WIDE.U32 R4, R3.reuse, R14, R16 ;  /* 0x0000000e03047225 */ /* 0x040fe200078e0010 */
[----:B------:R-:W2:Y:S01]  /*5810*/  LDC R8, c[0x0][0x608] ;  /* 0x00018200ff087b82 */ /* 0x000ea20000000800 */
[----:B------:R-:W3:Y:S02]  /*5820*/  F2I.U32.TRUNC.NTZ R7, R7 ;  /* 0x0000000700077305 */ /* 0x000ee4000020f000 */
[----:B------:R-:W-:-:S04]  /*5830*/  IMAD R3, R3, R15, R0 ;  /* 0x0000000f03037224 */ /* 0x000fc800078e0200 */
[----:B------:R-:W-:Y:S01]  /*5840*/  IMAD.IADD R3, R5, 0x1, R3 ;  /* 0x0000000105037824 */ /* 0x000fe200078e0203 */
[----:B------:R-:W4:Y:S01]  /*5850*/  LDC R22, c[0x0][0x658] ;  /* 0x00019600ff167b82 */ /* 0x000f220000000800 */
[----:B------:R-:W-:Y:S02]  /*5860*/  I2FP.F32.U32 R5, R20 ;  /* 0x0000001400057245 */ /* 0x000fe40000201000 */
[----:B0-----:R-:W-:-:S04]  /*5870*/  ISETP.NE.U32.AND P0, PT, R24, RZ, PT ;  /* 0x000000ff1800720c */ /* 0x001fc80003f05070 */
[----:B------:R-:W-:Y:S01]  /*5880*/  ISETP.NE.AND.EX P0, PT, R25, RZ, PT, P0 ;  /* 0x000000ff1900720c */ /* 0x000fe20003f05300 */
[----:B------:R-:W0:Y:S01]  /*5890*/  LDC R0, c[0x0][0x144] ;  /* 0x00005100ff007b82 */ /* 0x000e220000000800 */
[-C--:B-1----:R-:W-:Y:S01]  /*58a0*/  SHF.R.U64 R10, R4, R6.reuse, R3 ;  /* 0x00000006040a7219 */ /* 0x082fe20000001203 */
[----:B---3--:R-:W-:Y:S01]  /*58b0*/  IMAD.MOV R7, RZ, RZ, -R7 ;  /* 0x000000ffff077224 */ /* 0x008fe200078e0a07 */
[----:B------:R-:W-:Y:S01]  /*58c0*/  SHF.R.U32.HI R3, RZ, R6, R3 ;  /* 0x00000006ff037219 */ /* 0x000fe20000011603 */
[----:B------:R-:W-:-:S04]  /*58d0*/  FMUL R6, R5, UR4 ;  /* 0x0000000405067c20 */ /* 0x000fc80008400000 */
[----:B------:R-:W1:Y:S01]  /*58e0*/  LDC R15, c[0x0][0x148] ;  /* 0x00005200ff0f7b82 */ /* 0x000e620000000800 */
[----:B------:R3:W0:Y:S01]  /*58f0*/  F2I.U32.TRUNC.NTZ R14, R6 ;  /* 0x00000006000e7305 */ /* 0x000622000020f000 */
[-CC-:B--2---:R-:W-:Y:S02]  /*5900*/  SHF.R.U64 R12, R10, R8.reuse, R3.reuse ;  /* 0x000000080a0c7219 */ /* 0x184fe40000001203 */
[----:B------:R-:W-:-:S04]  /*5910*/  SHF.R.U32.HI R3, RZ, R8, R3 ;  /* 0x00000008ff037219 */ /* 0x000fc80000011603 */
[----:B------:R-:W2:Y:S01]  /*5920*/  LDC R21, c[0x0][0x600] ;  /* 0x00018000ff157b82 */ /* 0x000ea20000000800 */
[-CC-:B----4-:R-:W-:Y:S02]  /*5930*/  SHF.R.U64 R13, R12, R22.reuse, R3.reuse ;  /* 0x000000160c0d7219 */ /* 0x190fe40000001203 */
[----:B------:R-:W-:-:S03]  /*5940*/  SHF.R.U32.HI R5, RZ, R22, R3 ;  /* 0x00000016ff057219 */ /* 0x000fc60000011603 */
[----:B------:R-:W-:Y:S02]  /*5950*/  IMAD.MOV.U32 R4, RZ, RZ, R13 ;  /* 0x000000ffff047224 */ /* 0x000fe400078e000d */
[----:B------:R-:W4:Y:S01]  /*5960*/  LDC R26, c[0x0][0x648] ;  /* 0x00019200ff1a7b82 */ /* 0x000f220000000800 */
[----:B0-----:R-:W-:-:S07]  /*5970*/  IMAD R22, R0, R7, R19 ;  /* 0x0000000700167224 */ /* 0x001fce00078e0213 */
[----:B------:R-:W0:Y:S08]  /*5980*/  LDC R27, c[0x0][0x638] ;  /* 0x00018e00ff1b7b82 */ /* 0x000e300000000800 */
[----:B------:R-:W0:Y:S01]  /*5990*/  LDC R28, c[0x0][0x610] ;  /* 0x00018400ff1c7b82 */ /* 0x000e220000000800 */
[----:B-1-3--:R-:W-:Y:S05]  /*59a0*/  @!P0 BRA `(.L_x_166) ;  /* 0x0000000000288947 */ /* 0x00afea0003800000 */
[----:B------:R-:W1:Y:S02]  /*59b0*/  LDC R0, c[0x0][0x64c] ;  /* 0x00019300ff007b82 */ /* 0x000e640000000800 */
[----:B-1----:R-:W-:-:S05]  /*59c0*/  IADD3 R3, P0, R13, R0, RZ ;  /* 0x000000000d037210 */ /* 0x002fca0007f1e0ff */
        /* <DEDUP_REMOVED lines=8> */
.L_x_166:
[----:B------:R-:W-:Y:S01]  /*5a50*/  ISETP.NE.AND P0, PT, R2, 0x1, PT ;  /* 0x000000010200780c */ /* 0x000fe20003f05270 */
[----:B------:R-:W-:Y:S01]  /*5a60*/  IMAD.MOV R14, RZ, RZ, -R14 ;  /* 0x000000ffff0e7224 */ /* 0x000fe200078e0a0e */
[----:B----4-:R-:W-:Y:S01]  /*5a70*/  SHF.R.U64 R0, R4, R26, R5 ;  /* 0x0000001a04007219 */ /* 0x010fe20000001205 */
[----:B--2---:R-:W-:Y:S01]  /*5a80*/  VIADD R5, R21, 0xffffffff ;  /* 0xffffffff15057836 */ /* 0x004fe20000000000 */
[----:B------:R-:W-:-:S03]  /*5a90*/  LOP3.LUT R3, R12, R97, RZ, 0xc0, !PT ;  /* 0x000000610c037212 */ /* 0x000fc600078ec0ff */
[----:B------:R-:W-:Y:S01]  /*5aa0*/  IMAD.MOV R4, RZ, RZ, -R0 ;  /* 0x000000ffff047224 */ /* 0x000fe200078e0a00 */
[----:B------:R-:W-:Y:S01]  /*5ab0*/  LOP3.LUT R5, R10, R5, RZ, 0xc0, !PT ;  /* 0x000000050a057212 */ /* 0x000fe200078ec0ff */
[----:B------:R-:W-:Y:S02]  /*5ac0*/  IMAD R3, R94, R0, R3 ;  /* 0x000000005e037224 */ /* 0x000fe400078e0203 */
[----:B0-----:R-:W-:Y:S02]  /*5ad0*/  IMAD R0, R4, R27, R13 ;  /* 0x0000001b04007224 */ /* 0x001fe400078e020d */
[----:B------:R-:W-:Y:S02]  /*5ae0*/  @P0 IMAD R22, R15, R14, R20 ;  /* 0x0000000e0f160224 */ /* 0x000fe400078e0214 */
[----:B------:R-:W-:Y:S02]  /*5af0*/  IMAD.MOV.U32 R4, RZ, RZ, 0x1 ;  /* 0x00000001ff047424 */ /* 0x000fe400078e00ff */
[----:B------:R-:W-:-:S02]  /*5b00*/  IMAD R22, R3, R28, R22 ;  /* 0x0000001c03167224 */ /* 0x000fc400078e0216 */
[----:B------:R-:W-:Y:S01]  /*5b10*/  IMAD R3, R0, R21, R5 ;  /* 0x0000001500037224 */ /* 0x000fe200078e0205 */
[----:B------:R-:W-:-:S04]  /*5b20*/  PRMT R0, R4, 0x7610, R0 ;  /* 0x0000761004007816 */ /* 0x000fc80000000000 */
[----:B------:R-:W-:Y:S02]  /*5b30*/  SEL R19, R3, R22, !P0 ;  /* 0x0000001603137207 */ /* 0x000fe40004000000 */
[----:B------:R-:W-:-:S07]  /*5b40*/  SEL R22, R22, R3, !P0 ;  /* 0x0000000316167207 */ /* 0x000fce0004000000 */
.L_x_164:
[----:B------:R-:W-:Y:S02]  /*5b50*/  LOP3.LUT P0, RZ, R0, 0xff, RZ, 0xc0, !PT ;  /* 0x000000ff00ff7812 */ /* 0x000fe4000780c0ff */
[----:B------:R-:W-:-:S11]  /*5b60*/  LOP3.LUT R100, R100, 0x1, RZ, 0x3c, !PT ;  /* 0x0000000164647812 */ /* 0x000fd600078e3cff */
[----:B------:R-:W-:Y:S05]  /*5b70*/  @P0 BRA `(.L_x_167) ;  /* 0xffffffbc008c0947 */ /* 0x000fea000383ffff */
[----:B------:R-:W-:Y:S05]  /*5b80*/  EXIT ;  /* 0x000000000000794d */ /* 0x000fea0003800000 */
.L_x_14:
[----:B------:R-:W-:-:S08]  /*5b90*/  ISETP.NE.AND P0, PT, R14, RZ, PT ;  /* 0x000000ff0e00720c */ /* 0x000fd00003f05270 */
[----:B0-----:R-:W0:-:S00]  /*5ba0*/  USETMAXREG.DEALLOC.CTAPOOL 0x28 ;  /* 0x00000028000079c8 */ /* 0x001e0000080e0500 */
[----:B------:R-:W-:Y:S05]  /*5bb0*/  @P0 EXIT ;  /* 0x000000000000094d */ /* 0x000fea0003800000 */
[----:B0-----:R-:W-:Y:S01]  /*5bc0*/  LOP3.LUT P0, RZ, R3, 0xff, RZ, 0xc0, !PT ;  /* 0x000000ff03ff7812 */ /* 0x001fe2000780c0ff */
[----:B------:R-:W-:Y:S02]  /*5bd0*/  IMAD.MOV.U32 R3, RZ, RZ, 0x1 ;  /* 0x00000001ff037424 */ /* 0x000fe400078e00ff */
[----:B------:R-:W-:-:S10]  /*5be0*/  IMAD.MOV.U32 R8, RZ, RZ, RZ ;  /* 0x000000ffff087224 */ /* 0x000fd400078e00ff */
[----:B------:R-:W-:Y:S05]  /*5bf0*/  @!P0 BRA `(.L_x_168) ;  /* 0x0000000c00148947 */ /* 0x000fea0003800000 */
[----:B------:R-:W-:Y:S01]  /*5c00*/  LOP3.LUT P0, RZ, R5, 0x1f, RZ, 0xc0, !PT ;  /* 0x0000001f05ff7812 */ /* 0x000fe2000780c0ff */
[----:B------:R-:W-:Y:S01]  /*5c10*/  ULDC UR5, c[0x0][0x658] ;  /* 0x0001960000057ab9 */ /* 0x000fe20000000800 */
[----:B------:R-:W-:Y:S01]  /*5c20*/  UMOV UR6, 0xffffffff ;  /* 0xffffffff00067882 */ /* 0x000fe20000000000 */
[----:B------:R-:W-:Y:S01]  /*5c30*/  BSSY B0, `(.L_x_168) ;  /* 0x00000c1000007945 */ /* 0x000fe20003800000 */
[----:B------:R-:W-:Y:S01]  /*5c40*/  USHF.L.U32 UR6, UR6, UR5, URZ ;  /* 0x0000000506067299 */ /* 0x000fe2000800063f */
[C---:B------:R-:W-:Y:S01]  /*5c50*/  ISETP.NE.AND P2, PT, R4.reuse, RZ, PT ;  /* 0x000000ff0400720c */ /* 0x040fe20003f45270 */
[----:B------:R-:W-:Y:S01]  /*5c60*/  IMAD.MOV.U32 R10, RZ, RZ, 0x1 ;  /* 0x00000001ff0a7424 */ /* 0x000fe200078e00ff */
[----:B------:R-:W-:Y:S01]  /*5c70*/  ISETP.NE.OR P0, PT, R4, RZ, !P0 ;  /* 0x000000ff0400720c */ /* 0x000fe20004705670 */
[----:B------:R-:W-:Y:S01]  /*5c80*/  IMAD.MOV.U32 R3, RZ, RZ, 0x1 ;  /* 0x00000001ff037424 */ /* 0x000fe200078e00ff */
[----:B------:R-:W-:Y:S01]  /*5c90*/  LOP3.LUT R9, R23, 0x2, RZ, 0xfc, !PT ;  /* 0x0000000217097812 */ /* 0x000fe200078efcff */
[----:B------:R-:W-:Y:S01]  /*5ca0*/  IMAD.MOV.U32 R8, RZ, RZ, RZ ;  /* 0x000000ffff087224 */ /* 0x000fe200078e00ff */
[----:B------:R-:W-:Y:S01]  /*5cb0*/  ULDC UR4, c[0x0][0x600] ;  /* 0x0001800000047ab9 */ /* 0x000fe20000000800 */
[----:B------:R-:W-:Y:S01]  /*5cc0*/  UMOV UR7, 0x1 ;  /* 0x0000000100077882 */ /* 0x000fe20000000000 */
[----:B------:R-:W-:-:S02]  /*5cd0*/  UIADD3 UR19, UR40, 0x1, URZ ;  /* 0x0000000128137890 */ /* 0x000fc4000fffe03f */
[----:B------:R-:W-:Y:S02]  /*5ce0*/  UIADD3 UR15, UR4, -0x1, URZ ;  /* 0xffffffff040f7890 */ /* 0x000fe4000fffe03f */
[----:B------:R-:W-:Y:S02]  /*5cf0*/  USHF.L.U32 UR17, UR7, UR5, URZ ;  /* 0x0000000507117299 */ /* 0x000fe4000800063f */
[----:B------:R-:W-:Y:S01]  /*5d00*/  ULOP3.LUT UR16, URZ, UR6, URZ, 0x33, !UPT ;  /* 0x000000063f107292 */ /* 0x000fe2000f8e333f */
[----:B------:R-:W-:-:S11]  /*5d10*/  ULDC.64 UR20, c[0x0][0x198] ;  /* 0x0000660000147ab9 */ /* 0x000fd60000000a00 */
.L_x_180:
[----:B------:R-:W-:-:S03]  /*5d20*/  UMOV UR4, 0xffffffff ;  /* 0xffffffff00047882 */ /* 0x000fc60000000000 */
[----:B------:R-:W-:Y:S05]  /*5d30*/  BRA.DIV UR4, `(.L_x_169) ;  /* 0x0000002204847947 */ /* 0x000fea000b800000 */
[----:B------:R-:W-:-:S13]  /*5d40*/  ELECT P6, URZ, PT ;  /* 0x00000000003f782f */ /* 0x000fda00038c0000 */
.L_x_226:
[----:B------:R-:W0:Y:S01]  /*5d50*/  LDC R4, c[0x0][0x28c] ;  /* 0x0000a300ff047b82 */ /* 0x000e220000000800 */
[----:B------:R-:W-:Y:S01]  /*5d60*/  BSSY B1, `(.L_x_170) ;  /* 0x0000037000017945 */ /* 0x000fe20003800000 */
[----:B0-----:R-:W-:-:S13]  /*5d70*/  ISETP.LT.OR P6, PT, R4, 0x1, !P6 ;  /* 0x000000010400780c */ /* 0x001fda00077c1670 */
[----:B------:R-:W-:Y:S05]  /*5d80*/  @P6 BRA `(.L_x_171) ;  /* 0x0000000000d06947 */ /* 0x000fea0003800000 */
[----:B------:R-:W-:Y:S02]  /*5d90*/  IMAD.SHL.U32 R19, R19, 0x80, RZ ;  /* 0x0000008013137824 */ /* 0x000fe400078e00ff */
[----:B------:R-:W-:Y:S02]  /*5da0*/  IMAD.SHL.U32 R22, R22, 0x40, RZ ;  /* 0x0000004016167824 */ /* 0x000fe400078e00ff */
[----:B------:R-:W-:Y:S02]  /*5db0*/  IMAD.MOV.U32 R13, RZ, RZ, RZ ;  /* 0x000000ffff0d7224 */ /* 0x000fe400078e00ff */
[----:B------:R-:W-:Y:S02]  /*5dc0*/  IMAD.U32 R14, RZ, RZ, UR19 ;  /* 0x00000013ff0e7e24 */ /* 0x000fe4000f8e00ff */
[----:B------:R-:W-:Y:S02]  /*5dd0*/  IMAD.MOV.U32 R4, RZ, RZ, R3 ;  /* 0x000000ffff047224 */ /* 0x000fe400078e0003 */
[----:B------:R-:W-:-:S07]  /*5de0*/  IMAD.MOV.U32 R5, RZ, RZ, R8 ;  /* 0x000000ffff057224 */ /* 0x000fce00078e0008 */
.L_x_175:
[----:B------:R-:W0:Y:S01]  /*5df0*/  S2R R7, SR_CgaCtaId ;  /* 0x0000000000077919 */ /* 0x000e220000008800 */
[----:B------:R-:W-:-:S04]  /*5e00*/  MOV R6, 0x400 ;  /* 0x0000040000067802 */ /* 0x000fc80000000f00 */
[----:B0-----:R-:W-:Y:S02]  /*5e10*/  LEA R12, R7, R6, 0x18 ;  /* 0x00000006070c7211 */ /* 0x001fe400078ec0ff */
[----:B------:R-:W-:Y:S01]  /*5e20*/  SHF.L.U32 R6, R4, 0x1f, RZ ;  /* 0x0000001f04067819 */ /* 0x000fe200000006ff */
[----:B------:R-:W0:Y:S02]  /*5e30*/  @!P2 LDC R7, c[0x0][0x500] ;  /* 0x00014000ff07ab82 */ /* 0x000e240000000800 */
[----:B------:R-:W-:-:S04]  /*5e40*/  IMAD R11, R5, 0x8, R12 ;  /* 0x00000008050b7824 */ /* 0x000fc800078e020c */
[----:B------:R-:W1:Y:S02]  /*5e50*/  SYNCS.PHASECHK.TRANS64.TRYWAIT P1, [R11+URZ+0x128], R6 ;  /* 0x000128060b0075a7 */ /* 0x000e64000802017f */
[----:B-1----:R-:W-:Y:S05]  /*5e60*/  @!P1 BRA `(.L_x_172) ;  /* 0x0000002000589947 */ /* 0x002fea0003800000 */
.L_x_227:
[----:B-1----:R-:W-:Y:S01]  /*5e70*/  PRMT R6, R9, 0x9910, RZ ;  /* 0x0000991009067816 */ /* 0x002fe200000000ff */
[----:B0-----:R0:W-:Y:S03]  /*5e80*/  @!P2 SYNCS.ARRIVE.TRANS64 RZ, [R11+URZ], R7 ;  /* 0x000000070bffa9a7 */ /* 0x0011e6000800003f */
[----:B------:R-:W-:-:S13]  /*5e90*/  ISETP.NE.AND P1, PT, R6, 0x2, PT ;  /* 0x000000020600780c */ /* 0x000fda0003f25270 */
[----:B0-----:R-:W-:Y:S05]  /*5ea0*/  @P1 BRA `(.L_x_173) ;  /* 0x0000000000041947 */ /* 0x001fea0003800000 */
[----:B------:R-:W-:Y:S01]  /*5eb0*/  BPT.TRAP 0x1 ;  /* 0x000000040000795c */ /* 0x000fe20000300000 */
.L_x_173:
[----:B------:R-:W-:Y:S05]  /*5ec0*/  @P0 BRA `(.L_x_174) ;  /* 0x0000000000040947 */ /* 0x000fea0003800000 */
[----:B------:R-:W-:Y:S01]  /*5ed0*/  BPT.TRAP 0x1 ;  /* 0x000000040000795c */ /* 0x000fe20000300000 */
.L_x_174:
[--C-:B------:R-:W-:Y:S01]  /*5ee0*/  IMAD R6, R5, 0x800, R12.reuse ;  /* 0x0000080005067824 */ /* 0x100fe200078e020c */
[----:B------:R-:W-:Y:S01]  /*5ef0*/  R2UR UR9, R11 ;  /* 0x000000000b0972ca */ /* 0x000fe200000e0000 */
[C---:B------:R-:W-:Y:S01]  /*5f00*/  IMAD R12, R5.reuse, 0x1000, R12 ;  /* 0x00001000050c7824 */ /* 0x040fe200078e020c */
[----:B------:R-:W-:Y:S01]  /*5f10*/  UIADD3 UR4, UP0, UR20, 0xf0, URZ ;  /* 0x000000f014047890 */ /* 0x000fe2000ff1e03f */
[----:B------:R-:W-:Y:S01]  /*5f20*/  VIADD R14, R14, 0xffffffff ;  /* 0xffffffff0e0e7836 */ /* 0x000fe20000000000 */
[----:B------:R-:W-:Y:S01]  /*5f30*/  R2UR UR5, R6 ;  /* 0x00000000060572ca */ /* 0x000fe200000e0000 */
[----:B------:R-:W-:Y:S01]  /*5f40*/  UIADD3 UR22, UP1, UR20, 0x1f0, URZ ;  /* 0x000001f014167890 */ /* 0x000fe2000ff3e03f */
[----:B------:R-:W-:Y:S01]  /*5f50*/  R2UR UR8, R12 ;  /* 0x000000000c0872ca */ /* 0x000fe200000e0000 */
[----:B------:R-:W-:Y:S01]  /*5f60*/  VIADD R5, R5, 0x1 ;  /* 0x0000000105057836 */ /* 0x000fe20000000000 */
[----:B------:R-:W-:Y:S01]  /*5f70*/  R2UR UR11, R22 ;  /* 0x00000000160b72ca */ /* 0x000fe200000e0000 */
[----:B------:R-:W-:Y:S01]  /*5f80*/  UIADD3.X UR23, URZ, UR21, URZ, UP1, !UPT ;  /* 0x000000153f177290 */ /* 0x000fe20008ffe43f */
[----:B------:R-:W-:Y:S01]  /*5f90*/  R2UR UR10, R13 ;  /* 0x000000000d0a72ca */ /* 0x000fe200000e0000 */
[----:B------:R-:W-:Y:S01]  /*5fa0*/  UMOV UR6, 0x0 ;  /* 0x0000000000067882 */ /* 0x000fe20000000000 */
[----:B------:R-:W-:Y:S01]  /*5fb0*/  R2UR UR12, R18 ;  /* 0x00000000120c72ca */ /* 0x000fe200000e0000 */
[----:B------:R-:W-:Y:S01]  /*5fc0*/  UMOV UR7, 0x10000000 ;  /* 0x1000000000077882 */ /* 0x000fe20000000000 */
[----:B------:R-:W-:Y:S01]  /*5fd0*/  R2UR UR18, R19 ;  /* 0x00000000131272ca */ /* 0x000fe200000e0000 */
[----:B------:R-:W-:Y:S01]  /*5fe0*/  VIADD R13, R13, 0x20 ;  /* 0x000000200d0d7836 */ /* 0x000fe20000000000 */
[----:B------:R-:W-:Y:S01]  /*5ff0*/  ISETP.GT.AND P3, PT, R14, 0x1, PT ;  /* 0x000000010e00780c */ /* 0x000fe20003f64270 */
[----:B------:R-:W-:Y:S01]  /*6000*/  UIADD3 UR13, UR5, 0x380, URZ ;  /* 0x00000380050d7890 */ /* 0x000fe2000fffe03f */
[----:B------:R-:W-:Y:S01]  /*6010*/  ISETP.NE.AND P1, PT, R5, 0x25, PT ;  /* 0x000000250500780c */ /* 0x000fe20003f25270 */
[----:B------:R-:W-:-:S02]  /*6020*/  UIADD3.X UR5, URZ, UR21, URZ, UP0, !UPT ;  /* 0x000000153f057290 */ /* 0x000fc400087fe43f */
[----:B------:R-:W-:Y:S01]  /*6030*/  UIADD3 UR14, UR8, 0x12b80, URZ ;  /* 0x00012b80080e7890 */ /* 0x000fe2000fffe03f */
[----:B------:R-:W-:Y:S02]  /*6040*/  SEL R7, RZ, 0x1, P1 ;  /* 0x00000001ff077807 */ /* 0x000fe40000800000 */
[----:B------:R-:W-:Y:S01]  /*6050*/  UMOV UR8, UR13 ;  /* 0x0000000d00087c82 */ /* 0x000fe20008000000 */
[----:B------:R-:W-:Y:S02]  /*6060*/  SEL R5, R5, RZ, P1 ;  /* 0x000000ff05057207 */ /* 0x000fe40000800000 */
[----:B------:R-:W-:Y:S01]  /*6070*/  LOP3.LUT R4, R4, R7, RZ, 0x3c, !PT ;  /* 0x0000000704047212 */ /* 0x000fe200078e3cff */
[----:B------:R0:W-:Y:S02]  /*6080*/  UTMALDG.3D [UR8], [UR4], desc[UR6] ;  /* 0x00000608040075b4 */ /* 0x0001e40008011000 */
[----:B0-----:R-:W-:Y:S01]  /*6090*/  UMOV UR8, UR14 ;  /* 0x0000000e00087c82 */ /* 0x001fe20008000000 */
[----:B------:R-:W-:-:S02]  /*60a0*/  UMOV UR11, UR18 ;  /* 0x00000012000b7c82 */ /* 0x000fc40008000000 */
[----:B------:R0:W-:Y:S02]  /*60b0*/  UTMALDG.3D [UR8], [UR22], desc[UR6] ;  /* 0x00000608160075b4 */ /* 0x0001e40008011000 */
[----:B0-----:R-:W-:Y:S05]  /*60c0*/  @P3 BRA `(.L_x_175) ;  /* 0xfffffffc00483947 */ /* 0x001fea000383ffff */
.L_x_171:
[----:B------:R-:W-:Y:S05]  /*60d0*/  BSYNC B1 ;  /* 0x0000000000017941 */ /* 0x000fea0003800000 */
.L_x_170:
[----:B------:R-:W2:Y:S01]  /*60e0*/  LDL.64 R20, [R1] ;  /* 0x0000000001147983 */ /* 0x000ea20000100a00 */
[----:B------:R-:W-:Y:S01]  /*60f0*/  LOP3.LUT P4, RZ, R10, 0xff, RZ, 0xc0, !PT ;  /* 0x000000ff0aff7812 */ /* 0x000fe2000788c0ff */
[----:B------:R-:W-:Y:S01]  /*6100*/  VIADD R11, R8, UR40 ;  /* 0x00000028080b7c36 */ /* 0x000fe20008000000 */
[----:B------:R-:W-:Y:S01]  /*6110*/  ULDC.64 UR4, c[0x0][0x650] ;  /* 0x0001940000047ab9 */ /* 0x000fe20000000a00 */
[----:B------:R-:W-:Y:S01]  /*6120*/  IMAD.U32 R8, RZ, RZ, UR40 ;  /* 0x00000028ff087e24 */ /* 0x000fe2000f8e00ff */
[----:B------:R-:W-:Y:S01]  /*6130*/  UISETP.GE.U32.AND UP0, UPT, UR40, 0x25, UPT ;  /* 0x000000252800788c */ /* 0x000fe2000bf06070 */
[C---:B------:R-:W-:Y:S01]  /*6140*/  IMAD.WIDE.U32 R4, R11.reuse, -0x45306eb3, RZ ;  /* 0xbacf914d0b047825 */ /* 0x040fe200078e00ff */
[----:B------:R-:W-:Y:S01]  /*6150*/  ISETP.GT.U32.AND P1, PT, R11, 0x24, PT ;  /* 0x000000240b00780c */ /* 0x000fe20003f24070 */
[----:B------:R-:W-:Y:S01]  /*6160*/  BSSY B1, `(.L_x_176) ;  /* 0x000006b000017945 */ /* 0x000fe20003800000 */
[----:B------:R-:W-:Y:S01]  /*6170*/  PRMT R10, RZ, 0x7610, R10 ;  /* 0x00007610ff0a7816 */ /* 0x000fe2000000000a */
[----:B------:R-:W-:Y:S01]  /*6180*/  IMAD.MOV.U32 R22, RZ, RZ, -0x1 ;  /* 0xffffffffff167424 */ /* 0x000fe200078e00ff */
[----:B------:R-:W-:Y:S01]  /*6190*/  ISETP.LT.U32.AND P1, PT, R8, 0x25, P1 ;  /* 0x000000250800780c */ /* 0x000fe20000f21070 */
[----:B------:R-:W-:Y:S01]  /*61a0*/  IMAD.MOV.U32 R19, RZ, RZ, -0x1 ;  /* 0xffffffffff137424 */ /* 0x000fe200078e00ff */
[----:B------:R-:W-:Y:S01]  /*61b0*/  PLOP3.LUT P3, PT, PT, PT, UP0, 0x80, 0x0 ;  /* 0x000000000000781c */ /* 0x000fe20003f6f008 */
[----:B------:R-:W0:Y:S01]  /*61c0*/  @P4 S2R R7, SR_CgaCtaId ;  /* 0x0000000000074919 */ /* 0x000e220000008800 */
[----:B------:R-:W-:Y:S01]  /*61d0*/  SEL R4, RZ, 0x1, !P1 ;  /* 0x00000001ff047807 */ /* 0x000fe20004800000 */
[----:B------:R-:W-:Y:S01]  /*61e0*/  IMAD.MOV.U32 R18, RZ, RZ, -0x1 ;  /* 0xffffffffff127424 */ /* 0x000fe200078e00ff */
[----:B------:R-:W-:-:S02]  /*61f0*/  @P4 MOV R6, 0x400 ;  /* 0x0000040000064802 */ /* 0x000fc40000000f00 */
[----:B------:R-:W-:Y:S02]  /*6200*/  LOP3.LUT R3, R3, R4, RZ, 0x3c, !PT ;  /* 0x0000000403037212 */ /* 0x000fe400078e3cff */
[----:B------:R-:W-:Y:S02]  /*6210*/  PRMT R4, RZ, 0x7610, R4 ;  /* 0x00007610ff047816 */ /* 0x000fe40000000004 */
[----:B0-----:R-:W-:Y:S01]  /*6220*/  @P4 LEA R6, R7, R6, 0x18 ;  /* 0x0000000607064211 */ /* 0x001fe200078ec0ff */
[----:B------:R-:W-:-:S03]  /*6230*/  IMAD.IADD R7, R11, 0x1, -R5 ;  /* 0x000000010b077824 */ /* 0x000fc600078e0a05 */
[----:B------:R0:W-:Y:S02]  /*6240*/  @P4 SYNCS.ARRIVE.TRANS64.A1T0 RZ, [R6+URZ+0x288], RZ ;  /* 0x000288ff06ff49a7 */ /* 0x0001e4000810003f */
[----:B------:R-:W-:-:S04]  /*6250*/  LEA.HI R7, R7, R5, RZ, 0x1f ;  /* 0x0000000507077211 */ /* 0x000fc800078ff8ff */
[----:B------:R-:W-:-:S04]  /*6260*/  SHF.R.U32.HI R8, RZ, 0x5, R7 ;  /* 0x00000005ff087819 */ /* 0x000fc80000011607 */
[----:B------:R-:W-:Y:S01]  /*6270*/  @P3 LOP3.LUT R3, R3, 0x1, R8, 0x78, !PT ;  /* 0x0000000103033812 */ /* 0x000fe200078e7808 */
[----:B------:R-:W-:Y:S01]  /*6280*/  IMAD R8, R8, -0x25, R11 ;  /* 0xffffffdb08087824 */ /* 0x000fe200078e020b */
[----:B--2---:R-:W-:-:S05]  /*6290*/  IADD3 R16, P1, R16, R20, RZ ;  /* 0x0000001410107210 */ /* 0x004fca0007f3e0ff */
[----:B------:R-:W-:Y:S01]  /*62a0*/  IMAD.X R17, R17, 0x1, R0, P1 ;  /* 0x0000000111117824 */ /* 0x000fe200008e0600 */
[----:B------:R-:W-:-:S04]  /*62b0*/  ISETP.GE.U32.AND P1, PT, R16, UR4, PT ;  /* 0x0000000410007c0c */ /* 0x000fc8000bf26070 */
[----:B------:R-:W-:-:S13]  /*62c0*/  ISETP.GE.U32.AND.EX P1, PT, R17, UR5, PT, P1 ;  /* 0x0000000511007c0c */ /* 0x000fda000bf26110 */
[----:B0-----:R-:W-:Y:S05]  /*62d0*/  @P1 BRA `(.L_x_177) ;  /* 0x00000004004c1947 */ /* 0x001fea0003800000 */
[----:B------:R-:W0:Y:S01]  /*62e0*/  S2R R12, SR_CTAID.X ;  /* 0x00000000000c7919 */ /* 0x000e220000002500 */
[----:B------:R-:W-:Y:S01]  /*62f0*/  ULDC.64 UR4, c[0x0][0x628] ;  /* 0x00018a0000047ab9 */ /* 0x000fe20000000a00 */
[----:B------:R-:W1:Y:S01]  /*6300*/  LDC R13, c[0x0][0x144] ;  /* 0x00005100ff0d7b82 */ /* 0x000e620000000800 */
[----:B------:R-:W-:Y:S01]  /*6310*/  ISETP.NE.U32.AND P1, PT, RZ, UR4, PT ;  /* 0x00000004ff007c0c */ /* 0x000fe2000bf25070 */
[----:B------:R-:W2:Y:S01]  /*6320*/  S2R R11, SR_CTAID.Y ;  /* 0x00000000000b7919 */ /* 0x000ea20000002600 */
[----:B------:R-:W-:Y:S01]  /*6330*/  ULDC UR6, c[0x0][0x150] ;  /* 0x0000540000067ab9 */ /* 0x000fe20000000800 */
[----:B------:R-:W-:Y:S01]  /*6340*/  ULDC UR7, c[0x0][0x630] ;  /* 0x00018c0000077ab9 */ /* 0x000fe20000000800 */
[----:B------:R-:W-:Y:S01]  /*6350*/  ISETP.NE.AND.EX P1, PT, RZ, UR5, PT, P1 ;  /* 0x00000005ff007c0c */ /* 0x000fe2000bf25310 */
[----:B------:R-:W-:Y:S01]  /*6360*/  IMAD.MOV.U32 R4, RZ, RZ, R16 ;  /* 0x000000ffff047224 */ /* 0x000fe200078e0010 */
[----:B0-----:R-:W-:-:S05]  /*6370*/  I2FP.F32.U32 R5, R12 ;  /* 0x0000000c00057245 */ /* 0x001fca0000201000 */
[----:B------:R-:W-:Y:S01]  /*6380*/  FMUL R14, R5, UR6 ;  /* 0x00000006050e7c20 */ /* 0x000fe20008400000 */
[----:B------:R-:W-:-:S05]  /*6390*/  IMAD.MOV.U32 R5, RZ, RZ, R17 ;  /* 0x000000ffff057224 */ /* 0x000fca00078e0011 */
[----:B--2---:R-:W-:Y:S05]  /*63a0*/  @!P1 BRA `(.L_x_178) ;  /* 0x0000000000289947 */ /* 0x004fea0003800000 */
[----:B------:R-:W-:Y:S02]  /*63b0*/  ULDC UR6, c[0x0][0x634] ;  /* 0x00018d0000067ab9 */ /* 0x000fe40000000800 */
[----:B------:R-:W-:-:S05]  /*63c0*/  IADD3 R5, P1, R16, UR6, RZ ;  /* 0x0000000610057c10 */ /* 0x000fca000ff3e0ff */
[----:B------:R-:W-:-:S04]  /*63d0*/  IMAD.X R15, RZ, RZ, R17, P1 ;  /* 0x000000ffff0f7224 */ /* 0x000fc800008e0611 */
[----:B------:R-:W-:-:S04]  /*63e0*/  IMAD.WIDE.U32 R6, R15, UR4, RZ ;  /* 0x000000040f067c25 */ /* 0x000fc8000f8e00ff */
[----:B------:R-:W-:-:S04]  /*63f0*/  IMAD.WIDE.U32 R6, P1, R5, UR5, R6 ;  /* 0x0000000505067c25 */ /* 0x000fc8000f820006 */
[----:B------:R-:W-:-:S04]  /*6400*/  IMAD.WIDE.U32 R4, R5, UR4, RZ ;  /* 0x0000000405047c25 */ /* 0x000fc8000f8e00ff */
[----:B------:R-:W-:Y:S01]  /*6410*/  IMAD.MOV.U32 R4, RZ, RZ, R7 ;  /* 0x000000ffff047224 */ /* 0x000fe200078e0007 */
[----:B------:R-:W-:Y:S01]  /*6420*/  IADD3 RZ, P3, R5, R6, RZ ;  /* 0x0000000605ff7210 */ /* 0x000fe20007f7e0ff */
[----:B------:R-:W-:-:S04]  /*6430*/  IMAD.X R5, RZ, RZ, RZ, P1 ;  /* 0x000000ffff057224 */ /* 0x000fc800008e06ff */
[----:B------:R-:W-:-:S08]  /*6440*/  IMAD.WIDE.U32.X R4, R15, UR5, R4, P3 ;  /* 0x000000050f047c25 */ /* 0x000fd000098e0404 */
.L_x_178:
[--C-:B------:R-:W-:Y:S01]  /*6450*/  SHF.R.U64 R18, R4, UR7, R5.reuse ;  /* 0x0000000704127c19 */ /* 0x100fe20008001205 */
[----:B------:R-:W0:Y:S01]  /*6460*/  F2I.U32.TRUNC.NTZ R14, R14 ;  /* 0x0000000e000e7305 */ /* 0x000e22000020f000 */
[----:B------:R-:W-:Y:S01]  /*6470*/  SHF.R.U32.HI R4, RZ, UR7, R5 ;  /* 0x00000007ff047c19 */ /* 0x000fe20008011605 */
[----:B------:R-:W-:Y:S01]  /*6480*/  ULDC.64 UR4, c[0x0][0x620] ;  /* 0x0001880000047ab9 */ /* 0x000fe20000000a00 */
[----:B------:R-:W-:Y:S01]  /*6490*/  IADD3 R7, P1, RZ, -R18, RZ ;  /* 0x80000012ff077210 */ /* 0x000fe20007f3e0ff */
[----:B------:R-:W-:Y:S01]  /*64a0*/  ULDC.64 UR6, c[0x0][0x640] ;  /* 0x0001900000067ab9 */ /* 0x000fe20000000a00 */
[----:B------:R-:W2:Y:S03]  /*64b0*/  LDC R20, c[0x0][0x148] ;  /* 0x00005200ff147b82 */ /* 0x000ea60000000800 */
[----:B------:R-:W-:Y:S01]  /*64c0*/  IMAD.X R4, RZ, RZ, ~R4, P1 ;  /* 0x000000ffff047224 */ /* 0x000fe200008e0e04 */
[----:B------:R-:W-:-:S03]  /*64d0*/  ISETP.NE.U32.AND P1, PT, RZ, UR6, PT ;  /* 0x00000006ff007c0c */ /* 0x000fc6000bf25070 */
[----:B------:R-:W-:Y:S01]  /*64e0*/  IMAD R6, R4, UR4, RZ ;  /* 0x0000000404067c24 */ /* 0x000fe2000f8e02ff */
[----:B------:R-:W-:Y:S01]  /*64f0*/  ISETP.NE.AND.EX P1, PT, RZ, UR7, PT, P1 ;  /* 0x00000007ff007c0c */ /* 0x000fe2000bf25310 */
[----:B------:R-:W-:Y:S01]  /*6500*/  IMAD.WIDE.U32 R4, R7, UR4, R16 ;  /* 0x0000000407047c25 */ /* 0x000fe2000f8e0010 */
[----:B------:R-:W-:-:S03]  /*6510*/  ULDC UR4, c[0x0][0x618] ;  /* 0x0001860000047ab9 */ /* 0x000fc60000000800 */
[----:B------:R-:W-:Y:S01]  /*6520*/  IMAD R7, R7, UR5, R6 ;  /* 0x0000000507077c24 */ /* 0x000fe2000f8e0206 */
[----:B------:R-:W-:Y:S01]  /*6530*/  ULDC UR5, c[0x0][0x154] ;  /* 0x0000550000057ab9 */ /* 0x000fe20000000800 */
[----:B0-----:R-:W-:Y:S02]  /*6540*/  IMAD.MOV R6, RZ, RZ, -R14 ;  /* 0x000000ffff067224 */ /* 0x001fe400078e0a0e */
[----:B------:R-:W-:Y:S02]  /*6550*/  IMAD.IADD R5, R5, 0x1, R7 ;  /* 0x0000000105057824 */ /* 0x000fe400078e0207 */
[----:B-1----:R-:W-:Y:S01]  /*6560*/  IMAD R12, R13, R6, R12 ;  /* 0x000000060d0c7224 */ /* 0x002fe200078e020c */
[----:B------:R-:W-:Y:S02]  /*6570*/  I2FP.F32.U32 R6, R11 ;  /* 0x0000000b00067245 */ /* 0x000fe40000201000 */
[--C-:B------:R-:W-:Y:S02]  /*6580*/  SHF.R.U64 R13, R4, UR4, R5.reuse ;  /* 0x00000004040d7c19 */ /* 0x100fe40008001205 */
[----:B------:R-:W-:Y:S01]  /*6590*/  SHF.R.U32.HI R4, RZ, UR4, R5 ;  /* 0x00000004ff047c19 */ /* 0x000fe20008011605 */
[----:B------:R-:W-:Y:S01]  /*65a0*/  FMUL R6, R6, UR5 ;  /* 0x0000000506067c20 */ /* 0x000fe20008400000 */
[----:B------:R-:W-:-:S02]  /*65b0*/  ULDC UR4, c[0x0][0x608] ;  /* 0x0001820000047ab9 */ /* 0x000fc40000000800 */
[--C-:B------:R-:W-:Y:S01]  /*65c0*/  SHF.R.U64 R15, R13, UR4, R4.reuse ;  /* 0x000000040d0f7c19 */ /* 0x100fe20008001204 */
[----:B------:R0:W1:Y:S01]  /*65d0*/  F2I.U32.TRUNC.NTZ R21, R6 ;  /* 0x0000000600157305 */ /* 0x000062000020f000 */
[----:B------:R-:W-:Y:S01]  /*65e0*/  SHF.R.U32.HI R4, RZ, UR4, R4 ;  /* 0x00000004ff047c19 */ /* 0x000fe20008011604 */
[----:B------:R-:W-:-:S03]  /*65f0*/  ULDC UR4, c[0x0][0x658] ;  /* 0x0001960000047ab9 */ /* 0x000fc60000000800 */
[--C-:B------:R-:W-:Y:S02]  /*6600*/  SHF.R.U64 R14, R15, UR4, R4.reuse ;  /* 0x000000040f0e7c19 */ /* 0x100fe40008001204 */
[----:B------:R-:W-:-:S03]  /*6610*/  SHF.R.U32.HI R19, RZ, UR4, R4 ;  /* 0x00000004ff137c19 */ /* 0x000fc60008011604 */
[----:B------:R-:W-:Y:S02]  /*6620*/  IMAD.MOV.U32 R4, RZ, RZ, R14 ;  /* 0x000000ffff047224 */ /* 0x000fe400078e000e */
[----:B------:R-:W-:Y:S01]  /*6630*/  IMAD.MOV.U32 R5, RZ, RZ, R19 ;  /* 0x000000ffff057224 */ /* 0x000fe200078e0013 */
[----:B0-----:R-:W-:Y:S06]  /*6640*/  @!P1 BRA `(.L_x_179) ;  /* 0x0000000000289947 */ /* 0x001fec0003800000 */
        /* <DEDUP_REMOVED lines=10> */
.L_x_179:
[----:B------:R-:W-:Y:S01]  /*66f0*/  ISETP.NE.AND P1, PT, R2, 0x1, PT ;  /* 0x000000010200780c */ /* 0x000fe20003f25270 */
[----:B------:R-:W-:Y:S01]  /*6700*/  ULDC UR4, c[0x0][0x648] ;  /* 0x0001920000047ab9 */ /* 0x000fe20000000800 */
[----:B------:R-:W-:Y:S01]  /*6710*/  LOP3.LUT R15, R15, UR16, RZ, 0xc0, !PT ;  /* 0x000000100f0f7c12 */ /* 0x000fe2000f8ec0ff */
[----:B-1----:R-:W-:Y:S01]  /*6720*/  IMAD.MOV R21, RZ, RZ, -R21 ;  /* 0x000000ffff157224 */ /* 0x002fe200078e0a15 */
[----:B------:R-:W-:Y:S01]  /*6730*/  SHF.R.U64 R4, R4, UR4, R5 ;  /* 0x0000000404047c19 */ /* 0x000fe20008001205 */
[----:B------:R-:W-:Y:S01]  /*6740*/  ULDC UR4, c[0x0][0x638] ;  /* 0x00018e0000047ab9 */ /* 0x000fe20000000800 */
[----:B------:R-:W-:Y:S01]  /*6750*/  LOP3.LUT R13, R13, UR15, RZ, 0xc0, !PT ;  /* 0x0000000f0d0d7c12 */ /* 0x000fe2000f8ec0ff */
[----:B------:R-:W-:Y:S02]  /*6760*/  ULDC UR5, c[0x0][0x610] ;  /* 0x0001840000057ab9 */ /* 0x000fe40000000800 */
[----:B------:R-:W-:Y:S02]  /*6770*/  IMAD.MOV R5, RZ, RZ, -R4 ;  /* 0x000000ffff057224 */ /* 0x000fe400078e0a04 */
[----:B------:R-:W-:-:S02]  /*6780*/  IMAD R15, R4, UR17, R15 ;  /* 0x00000011040f7c24 */ /* 0x000fc4000f8e020f */
[----:B--2---:R-:W-:Y:S02]  /*6790*/  @P1 IMAD R12, R20, R21, R11 ;  /* 0x00000015140c1224 */ /* 0x004fe400078e020b */
[----:B------:R-:W-:Y:S01]  /*67a0*/  IMAD R14, R5, UR4, R14 ;  /* 0x00000004050e7c24 */ /* 0x000fe2000f8e020e */
[----:B------:R-:W-:Y:S01]  /*67b0*/  ULDC UR4, c[0x0][0x600] ;  /* 0x0001800000047ab9 */ /* 0x000fe20000000800 */
[----:B------:R-:W-:Y:S02]  /*67c0*/  IMAD R12, R15, UR5, R12 ;  /* 0x000000050f0c7c24 */ /* 0x000fe4000f8e020c */
[----:B------:R-:W-:Y:S02]  /*67d0*/  IMAD R5, R14, UR4, R13 ;  /* 0x000000040e057c24 */ /* 0x000fe4000f8e020d */
[----:B------:R-:W-:-:S03]  /*67e0*/  IMAD.MOV.U32 R4, RZ, RZ, 0x1 ;  /* 0x00000001ff047424 */ /* 0x000fc600078e00ff */
[----:B------:R-:W-:Y:S02]  /*67f0*/  SEL R19, R5, R12, !P1 ;  /* 0x0000000c05137207 */ /* 0x000fe40004800000 */
[----:B------:R-:W-:-:S07]  /*6800*/  SEL R22, R12, R5, !P1 ;  /* 0x000000050c167207 */ /* 0x000fce0004800000 */
.L_x_177:
[----:B------:R-:W-:Y:S05]  /*6810*/  BSYNC B1 ;  /* 0x0000000000017941 */ /* 0x000fea0003800000 */
.L_x_176:
[----:B------:R-:W-:-:S13]  /*6820*/  LOP3.LUT P1, RZ, R4, 0xff, RZ, 0xc0, !PT ;  /* 0x000000ff04ff7812 */ /* 0x000fda000782c0ff */
[----:B------:R-:W-:Y:S05]  /*6830*/  @P1 BRA `(.L_x_180) ;  /* 0xfffffff400381947 */ /* 0x000fea000383ffff */
[----:B------:R-:W-:Y:S05]  /*6840*/  BSYNC B0 ;  /* 0x0000000000007941 */ /* 0x000fea0003800000 */
.L_x_168:
[----:B------:R-:W-:-:S03]  /*6850*/  UMOV UR4, 0xffffffff ;  /* 0xffffffff00047882 */ /* 0x000fc60000000000 */
[----:B------:R-:W-:Y:S05]  /*6860*/  BRA.DIV UR4, `(.L_x_181) ;  /* 0x0000001604ec7947 */ /* 0x000fea000b800000 */
[----:B------:R-:W-:-:S13]  /*6870*/  ELECT P6, URZ, PT ;  /* 0x00000000003f782f */ /* 0x000fda00038c0000 */
.L_x_230:
[----:B------:R-:W-:Y:S04]  /*6880*/  BSSY B0, `(.L_x_182) ;  /* 0x0000154000007945 */ /* 0x000fe80003800000 */
[----:B------:R-:W-:Y:S05]  /*6890*/  @!P6 BRA `(.L_x_183) ;  /* 0x000000140048e947 */ /* 0x000fea0003800000 */
[----:B------:R-:W-:-:S04]  /*68a0*/  LOP3.LUT R23, R23, 0x2, RZ, 0xfc, !PT ;  /* 0x0000000217177812 */ /* 0x000fc800078efcff */
[----:B------:R-:W-:-:S13]  /*68b0*/  ISETP.NE.AND P0, PT, R23, 0x3, PT ;  /* 0x000000031700780c */ /* 0x000fda0003f05270 */
[----:B------:R-:W-:Y:S05]  /*68c0*/  @!P0 BRA `(.L_x_184) ;  /* 0x0000000000048947 */ /* 0x000fea0003800000 */
[----:B------:R-:W-:Y:S01]  /*68d0*/  BPT.TRAP 0x1 ;  /* 0x000000040000795c */ /* 0x000fe20000300000 */
.L_x_184:
[----:B------:R-:W0:Y:S01]  /*68e0*/  S2R R5, SR_CgaCtaId ;  /* 0x0000000000057919 */ /* 0x000e220000008800 */
[----:B------:R-:W-:Y:S02]  /*68f0*/  MOV R0, 0x400 ;  /* 0x0000040000007802 */ /* 0x000fe40000000f00 */
[----:B------:R-:W-:Y:S02]  /*6900*/  SHF.L.U32 R2, R3, 0x1f, RZ ;  /* 0x0000001f03027819 */ /* 0x000fe400000006ff */
[----:B0-----:R-:W-:-:S05]  /*6910*/  LEA R5, R5, R0, 0x18 ;  /* 0x0000000005057211 */ /* 0x001fca00078ec0ff */
[----:B------:R-:W-:-:S04]  /*6920*/  VIADD R5, R5, 0x128 ;  /* 0x0000012805057836 */ /* 0x000fc80000000000 */
[C---:B------:R-:W-:Y:S02]  /*6930*/  IMAD R7, R8.reuse, 0x8, R5 ;  /* 0x0000000808077824 */ /* 0x040fe400078e0205 */
[----:B------:R-:W-:Y:S02]  /*6940*/  VIADD R8, R8, 0x1 ;  /* 0x0000000108087836 */ /* 0x000fe40000000000 */
[----:B------:R-:W0:Y:S03]  /*6950*/  SYNCS.PHASECHK.TRANS64.TRYWAIT P0, [R7+URZ], R2 ;  /* 0x00000002070075a7 */ /* 0x000e26000800017f */
[----:B------:R-:W-:-:S04]  /*6960*/  ISETP.NE.AND P1, PT, R8, 0x25, PT ;  /* 0x000000250800780c */ /* 0x000fc80003f25270 */
[----:B------:R-:W-:Y:S02]  /*6970*/  SEL R0, RZ, 0x1, P1 ;  /* 0x00000001ff007807 */ /* 0x000fe40000800000 */
[----:B------:R-:W-:Y:S02]  /*6980*/  SEL R8, R8, RZ, P1 ;  /* 0x000000ff08087207 */ /* 0x000fe40000800000 */
[----:B------:R-:W-:-:S03]  /*6990*/  LOP3.LUT R9, R3, R0, RZ, 0x3c, !PT ;  /* 0x0000000003097212 */ /* 0x000fc600078e3cff */
[----:B------:R-:W-:Y:S01]  /*69a0*/  IMAD R6, R8, 0x8, R5 ;  /* 0x0000000808067824 */ /* 0x000fe200078e0205 */
[----:B------:R-:W-:Y:S01]  /*69b0*/  SHF.L.U32 R3, R9, 0x1f, RZ ;  /* 0x0000001f09037819 */ /* 0x000fe200000006ff */
[----:B0-----:R-:W-:Y:S06]  /*69c0*/  @!P0 BRA `(.L_x_185) ;  /* 0x0000001400b48947 */ /* 0x001fec0003800000 */
.L_x_231:
[----:B------:R-:W1:Y:S01]  /*69d0*/  SYNCS.PHASECHK.TRANS64.TRYWAIT P0, [R6+URZ], R3 ;  /* 0x00000003060075a7 */ /* 0x000e62000800017f */
[----:B------:R-:W-:-:S05]  /*69e0*/  VIADD R0, R8, 0x1 ;  /* 0x0000000108007836 */ /* 0x000fca0000000000 */
[----:B------:R-:W-:-:S04]  /*69f0*/  ISETP.NE.AND P1, PT, R0, 0x25, PT ;  /* 0x000000250000780c */ /* 0x000fc80003f25270 */
[----:B0-----:R-:W-:Y:S02]  /*6a00*/  SEL R2, RZ, 0x1, P1 ;  /* 0x00000001ff027807 */ /* 0x001fe40000800000 */
[----:B------:R-:W-:Y:S02]  /*6a10*/  SEL R0, R0, RZ, P1 ;  /* 0x000000ff00007207 */ /* 0x000fe40000800000 */
[----:B------:R-:W-:-:S03]  /*6a20*/  LOP3.LUT R9, R9, R2, RZ, 0x3c, !PT ;  /* 0x0000000209097212 */ /* 0x000fc600078e3cff */
[----:B------:R-:W-:Y:S01]  /*6a30*/  IMAD R7, R0, 0x8, R5 ;  /* 0x0000000800077824 */ /* 0x000fe200078e0205 */
[----:B------:R-:W-:Y:S01]  /*6a40*/  SHF.L.U32 R4, R9, 0x1f, RZ ;  /* 0x0000001f09047819 */ /* 0x000fe200000006ff */
[----:B-1----:R-:W-:Y:S06]  /*6a50*/  @!P0 BRA `(.L_x_186) ;  /* 0x0000001400a48947 */ /* 0x002fec0003800000 */
.L_x_232:
[----:B------:R-:W1:Y:S01]  /*6a60*/  SYNCS.PHASECHK.TRANS64.TRYWAIT P0, [R7+URZ], R4 ;  /* 0x00000004070075a7 */ /* 0x000e62000800017f */
[----:B------:R-:W-:-:S05]  /*6a70*/  VIADD R0, R0, 0x1 ;  /* 0x0000000100007836 */ /* 0x000fca0000000000 */
[----:B------:R-:W-:-:S04]  /*6a80*/  ISETP.NE.AND P1, PT, R0, 0x25, PT ;  /* 0x000000250000780c */ /* 0x000fc80003f25270 */
[----:B------:R-:W-:Y:S02]  /*6a90*/  SEL R2, RZ, 0x1, P1 ;  /* 0x00000001ff027807 */ /* 0x000fe40000800000 */
[----:B------:R-:W-:Y:S02]  /*6aa0*/  SEL R0, R0, RZ, P1 ;  /* 0x000000ff00007207 */ /* 0x000fe40000800000 */
[----:B------:R-:W-:-:S03]  /*6ab0*/  LOP3.LUT R9, R9, R2, RZ, 0x3c, !PT ;  /* 0x0000000209097212 */ /* 0x000fc600078e3cff */
[----:B0-----:R-:W-:Y:S01]  /*6ac0*/  IMAD R6, R0, 0x8, R5 ;  /* 0x0000000800067824 */ /* 0x001fe200078e0205 */
[----:B------:R-:W-:Y:S01]  /*6ad0*/  SHF.L.U32 R3, R9, 0x1f, RZ ;  /* 0x0000001f09037819 */ /* 0x000fe200000006ff */
[----:B-1----:R-:W-:Y:S06]  /*6ae0*/  @!P0 BRA `(.L_x_187) ;  /* 0x0000001400948947 */ /* 0x002fec0003800000 */
.L_x_233:
        /* <DEDUP_REMOVED lines=9> */
.L_x_234:
        /* <DEDUP_REMOVED lines=9> */
.L_x_235:
        /* <DEDUP_REMOVED lines=9> */
.L_x_236:
        /* <DEDUP_REMOVED lines=9> */
.L_x_237:
        /* <DEDUP_REMOVED lines=9> */
.L_x_238:
        /* <DEDUP_REMOVED lines=9> */
.L_x_239:
        /* <DEDUP_REMOVED lines=9> */
.L_x_240:
        /* <DEDUP_REMOVED lines=9> */
.L_x_241:
        /* <DEDUP_REMOVED lines=9> */
.L_x_242:
        /* <DEDUP_REMOVED lines=9> */
.L_x_243:
        /* <DEDUP_REMOVED lines=9> */
.L_x_244:
        /* <DEDUP_REMOVED lines=9> */
.L_x_245:
        /* <DEDUP_REMOVED lines=9> */
.L_x_246:
        /* <DEDUP_REMOVED lines=9> */
.L_x_247:
        /* <DEDUP_REMOVED lines=9> */
.L_x_248:
        /* <DEDUP_REMOVED lines=9> */
.L_x_249:
        /* <DEDUP_REMOVED lines=9> */
.L_x_250:
        /* <DEDUP_REMOVED lines=9> */
.L_x_251:
        /* <DEDUP_REMOVED lines=9> */
.L_x_252:
        /* <DEDUP_REMOVED lines=9> */
.L_x_253:
        /* <DEDUP_REMOVED lines=9> */
.L_x_254:
        /* <DEDUP_REMOVED lines=9> */
.L_x_255:
        /* <DEDUP_REMOVED lines=9> */
.L_x_256:
        /* <DEDUP_REMOVED lines=9> */
.L_x_257:
        /* <DEDUP_REMOVED lines=9> */
.L_x_258:
        /* <DEDUP_REMOVED lines=9> */
.L_x_259:
        /* <DEDUP_REMOVED lines=9> */
.L_x_260:
        /* <DEDUP_REMOVED lines=9> */
.L_x_261:
        /* <DEDUP_REMOVED lines=9> */
.L_x_262:
        /* <DEDUP_REMOVED lines=9> */
.L_x_263:
        /* <DEDUP_REMOVED lines=9> */
.L_x_264:
        /* <DEDUP_REMOVED lines=9> */
.L_x_265:
[----:B------:R-:W1:Y:S01]  /*7cf0*/  SYNCS.PHASECHK.TRANS64.TRYWAIT P0, [R6+URZ], R3 ;  /* 0x00000003060075a7 */ /* 0x000e62000800017f */
[----:B------:R-:W-:-:S05]  /*7d00*/  VIADD R0, R0, 0x1 ;  /* 0x0000000100007836 */ /* 0x000fca0000000000 */
[----:B------:R-:W-:-:S04]  /*7d10*/  ISETP.NE.AND P1, PT, R0, 0x25, PT ;  /* 0x000000250000780c */ /* 0x000fc80003f25270 */
[----:B------:R-:W-:Y:S02]  /*7d20*/  SEL R2, RZ, 0x1, P1 ;  /* 0x00000001ff027807 */ /* 0x000fe40000800000 */
[----:B------:R-:W-:Y:S02]  /*7d30*/  SEL R0, R0, RZ, P1 ;  /* 0x000000ff00007207 */ /* 0x000fe40000800000 */
[----:B------:R-:W-:Y:S01]  /*7d40*/  LOP3.LUT R2, R9, R2, RZ, 0x3c, !PT ;  /* 0x0000000209027212 */ /* 0x000fe200078e3cff */
[----:B-1----:R-:W-:Y:S06]  /*7d50*/  @!P0 BRA `(.L_x_220) ;  /* 0x0000000c008c8947 */ /* 0x002fec0003800000 */
.L_x_266:
[----:B------:R-:W-:Y:S01]  /*7d60*/  IMAD R5, R0, 0x8, R5 ;  /* 0x0000000800057824 */ /* 0x000fe200078e0205 */
[----:B------:R-:W-:-:S07]  /*7d70*/  SHF.L.U32 R0, R2, 0x1f, RZ ;  /* 0x0000001f02007819 */ /* 0x000fce00000006ff */
.L_x_221:
[----:B--2---:R2:W3:Y:S02]  /*7d80*/  SYNCS.PHASECHK.TRANS64.TRYWAIT P0, [R5+URZ], R0 ;  /* 0x00000000050075a7 */ /* 0x0044e4000800017f */
[----:B---3--:R-:W-:Y:S05]  /*7d90*/  @!P0 NANOSLEEP.SYNCS 0x989680 ;  /* 0x009896800000895d */ /* 0x008fea0003900000 */
[----:B------:R-:W3:Y:S02]  /*7da0*/  @!P0 SYNCS.PHASECHK.TRANS64 P0, [R5+URZ], R0 ;  /* 0x00000000050085a7 */ /* 0x000ee4000800007f */
[----:B---3--:R-:W-:Y:S05]  /*7db0*/  @!P0 BRA `(.L_x_221) ;  /* 0xfffffffc00f08947 */ /* 0x008fea000383ffff */
.L_x_183:
[----:B------:R-:W-:Y:S05]  /*7dc0*/  BSYNC B0 ;  /* 0x0000000000007941 */ /* 0x000fea0003800000 */
.L_x_182:
[----:B------:R-:W-:Y:S05]  /*7dd0*/  EXIT ;  /* 0x000000000000794d */ /* 0x000fea0003800000 */
.L_x_16:
[----:B-1----:R-:W-:-:S04]  /*7de0*/  IMAD.U32 R3, RZ, RZ, UR43 ;  /* 0x0000002bff037e24 */ /* 0x002fc8000f8e00ff */
[----:B------:R1:W2:Y:S03]  /*7df0*/  SYNCS.PHASECHK.TRANS64.TRYWAIT P0, [R3+URZ+-0x8], R0 ;  /* 0xfffff800030075a7 */ /* 0x0002a6000800017f */
[----:B--2---:R-:W-:Y:S05]  /*7e00*/  @!P0 NANOSLEEP.SYNCS 0x989680 ;  /* 0x009896800000895d */ /* 0x004fea0003900000 */
[----:B------:R-:W2:Y:S02]  /*7e10*/  @!P0 SYNCS.PHASECHK.TRANS64 P0, [R3+URZ+-0x8], R0 ;  /* 0xfffff800030085a7 */ /* 0x000ea4000800007f */
[----:B--2---:R-:W-:Y:S05]  /*7e20*/  @!P0 BRA `(.L_x_16) ;  /* 0xfffffffc00ec8947 */ /* 0x004fea000383ffff */
[----:B------:R-:W-:Y:S05]  /*7e30*/  BRA `(.L_x_222) ;  /* 0xffffff9800e87947 */ /* 0x000fea000383ffff */
.L_x_21:
[----:B--2---:R2:W3:Y:S02]  /*7e40*/  SYNCS.PHASECHK.TRANS64.TRYWAIT P1, [R3+URZ], R0 ;  /* 0x00000000030075a7 */ /* 0x0044e4000802017f */
[----:B---3--:R-:W-:Y:S05]  /*7e50*/  @!P1 NANOSLEEP.SYNCS 0x989680 ;  /* 0x009896800000995d */ /* 0x008fea0003900000 */
[----:B------:R-:W3:Y:S02]  /*7e60*/  @!P1 SYNCS.PHASECHK.TRANS64 P1, [R3+URZ], R0 ;  /* 0x00000000030095a7 */ /* 0x000ee4000802007f */
[----:B---3--:R-:W-:Y:S05]  /*7e70*/  @!P1 BRA `(.L_x_21) ;  /* 0xfffffffc00f09947 */ /* 0x008fea000383ffff */
[----:B------:R-:W-:Y:S05]  /*7e80*/  BRA `(.L_x_20) ;  /* 0xffffff9c00587947 */ /* 0x000fea000383ffff */
.L_x_26:
[----:B--2---:R-:W-:-:S04]  /*7e90*/  IMAD.U32 R4, RZ, RZ, UR4 ;  /* 0x00000004ff047e24 */ /* 0x004fc8000f8e00ff */
[----:B------:R2:W3:Y:S03]  /*7ea0*/  SYNCS.PHASECHK.TRANS64.TRYWAIT P1, [R4+URZ], R3 ;  /* 0x00000003040075a7 */ /* 0x0004e6000802017f */
[----:B---3--:R-:W-:Y:S05]  /*7eb0*/  @!P1 NANOSLEEP.SYNCS 0x989680 ;  /* 0x009896800000995d */ /* 0x008fea0003900000 */
[----:B------:R-:W3:Y:S02]  /*7ec0*/  @!P1 SYNCS.PHASECHK.TRANS64 P1, [R4+URZ], R3 ;  /* 0x00000003040095a7 */ /* 0x000ee4000802007f */
[----:B---3--:R-:W-:Y:S05]  /*7ed0*/  @!P1 BRA `(.L_x_26) ;  /* 0xfffffffc00ec9947 */ /* 0x008fea000383ffff */
[----:B------:R-:W-:Y:S05]  /*7ee0*/  BRA `(.L_x_25) ;  /* 0xffffff9c00b47947 */ /* 0x000fea000383ffff */
.L_x_32:
[----:B0-----:R-:W-:-:S04]  /*7ef0*/  IMAD.U32 R3, RZ, RZ, UR43 ;  /* 0x0000002bff037e24 */ /* 0x001fc8000f8e00ff */
[----:B------:R0:W1:Y:S03]  /*7f00*/  SYNCS.PHASECHK.TRANS64.TRYWAIT P0, [R3+URZ+0x8], R0 ;  /* 0x00000800030075a7 */ /* 0x000066000800017f */
[----:B-1----:R-:W-:Y:S05]  /*7f10*/  @!P0 NANOSLEEP.SYNCS 0x989680 ;  /* 0x009896800000895d */ /* 0x002fea0003900000 */
[----:B------:R-:W1:Y:S02]  /*7f20*/  @!P0 SYNCS.PHASECHK.TRANS64 P0, [R3+URZ+0x8], R0 ;  /* 0x00000800030085a7 */ /* 0x000e64000800007f */
[----:B-1----:R-:W-:Y:S05]  /*7f30*/  @!P0 BRA `(.L_x_32) ;  /* 0xfffffffc00ec8947 */ /* 0x002fea000383ffff */
[----:B------:R-:W-:Y:S05]  /*7f40*/  BRA `(.L_x_223) ;  /* 0xffffffa0009c7947 */ /* 0x000fea000383ffff */
.L_x_169:
[----:B------:R-:W-:Y:S01]  /*7f50*/  BSSY B1, `(.L_x_224) ;  /* 0x0000006000017945 */ /* 0x000fe20003800000 */
[----:B------:R-:W-:-:S07]  /*7f60*/  IMAD.MOV.U32 R15, RZ, RZ, -0x1 ;  /* 0xffffffffff0f7424 */ /* 0x000fce00078e00ff */
[----:B-----5:R-:W-:Y:S05]  /*7f70*/  WARPSYNC.COLLECTIVE R15, `(.L_x_225) ;  /* 0x000000000f0c7348 */ /* 0x020fea0003c00000 */
[----:B------:R-:W-:Y:S02]  /*7f80*/  ELECT P6, UR62, PT ;  /* 0x00000000003e782f */ /* 0x000fe400038c0000 */
[----:B------:R-:W-:Y:S01]  /*7f90*/  MOV R14, UR62 ;  /* 0x0000003e000e7c02 */ /* 0x000fe20008000f00 */
[----:B-----5:R-:W-:Y:S10]  /*7fa0*/  ENDCOLLECTIVE ;  /* 0x000000000000791b */ /* 0x020ff40003800000 */
.L_x_225:
[----:B------:R-:W-:Y:S05]  /*7fb0*/  BSYNC B1 ;  /* 0x0000000000017941 */ /* 0x000fea0003800000 */
.L_x_224:
[----:B------:R-:W-:Y:S05]  /*7fc0*/  BRA `(.L_x_226) ;  /* 0xffffffdc00607947 */ /* 0x000fea000383ffff */
.L_x_172:
[----:B-1----:R1:W2:Y:S02]  /*7fd0*/  SYNCS.PHASECHK.TRANS64.TRYWAIT P1, [R11+URZ+0x128], R6 ;  /* 0x000128060b0075a7 */ /* 0x0022a4000802017f */
[----:B--2---:R-:W-:Y:S05]  /*7fe0*/  @!P1 NANOSLEEP.SYNCS 0x989680 ;  /* 0x009896800000995d */ /* 0x004fea0003900000 */
[----:B------:R-:W2:Y:S02]  /*7ff0*/  @!P1 SYNCS.PHASECHK.TRANS64 P1, [R11+URZ+0x128], R6 ;  /* 0x000128060b0095a7 */ /* 0x000ea4000802007f */
[----:B--2---:R-:W-:Y:S05]  /*8000*/  @!P1 BRA `(.L_x_172) ;  /* 0xfffffffc00f09947 */ /* 0x004fea000383ffff */
[----:B------:R-:W-:Y:S05]  /*8010*/  BRA `(.L_x_227) ;  /* 0xffffffdc00947947 */ /* 0x000fea000383ffff */
.L_x_181:
[----:B------:R-:W-:Y:S01]  /*8020*/  BSSY B0, `(.L_x_228) ;  /* 0x0000006000007945 */ /* 0x000fe20003800000 */
[----:B------:R-:W-:-:S07]  /*8030*/  IMAD.MOV.U32 R15, RZ, RZ, -0x1 ;  /* 0xffffffffff0f7424 */ /* 0x000fce00078e00ff */
[----:B-----5:R-:W-:Y:S05]  /*8040*/  WARPSYNC.COLLECTIVE R15, `(.L_x_229) ;  /* 0x000000000f0c7348 */ /* 0x020fea0003c00000 */
[----:B------:R-:W-:Y:S02]  /*8050*/  ELECT P6, UR62, PT ;  /* 0x00000000003e782f */ /* 0x000fe400038c0000 */
[----:B------:R-:W-:Y:S01]  /*8060*/  MOV R14, UR62 ;  /* 0x0000003e000e7c02 */ /* 0x000fe20008000f00 */
[----:B-----5:R-:W-:Y:S10]  /*8070*/  ENDCOLLECTIVE ;  /* 0x000000000000791b */ /* 0x020ff40003800000 */
.L_x_229:
[----:B------:R-:W-:Y:S05]  /*8080*/  BSYNC B0 ;  /* 0x0000000000007941 */ /* 0x000fea0003800000 */
.L_x_228:
[----:B------:R-:W-:Y:S05]  /*8090*/  BRA `(.L_x_230) ;  /* 0xffffffe400f87947 */ /* 0x000fea000383ffff */
.L_x_185:
[----:B0-----:R0:W1:Y:S02]  /*80a0*/  SYNCS.PHASECHK.TRANS64.TRYWAIT P0, [R7+URZ], R2 ;  /* 0x00000002070075a7 */ /* 0x001064000800017f */
[----:B-1----:R-:W-:Y:S05]  /*80b0*/  @!P0 NANOSLEEP.SYNCS 0x989680 ;  /* 0x009896800000895d */ /* 0x002fea0003900000 */
[----:B------:R-:W1:Y:S02]  /*80c0*/  @!P0 SYNCS.PHASECHK.TRANS64 P0, [R7+URZ], R2 ;  /* 0x00000002070085a7 */ /* 0x000e64000800007f */
[----:B-1----:R-:W-:Y:S05]  /*80d0*/  @!P0 BRA `(.L_x_185) ;  /* 0xfffffffc00f08947 */ /* 0x002fea000383ffff */
[----:B------:R-:W-:Y:S05]  /*80e0*/  BRA `(.L_x_231) ;  /* 0xffffffe800387947 */ /* 0x000fea000383ffff */
.L_x_186:
[----:B0-----:R0:W1:Y:S02]  /*80f0*/  SYNCS.PHASECHK.TRANS64.TRYWAIT P0, [R6+URZ], R3 ;  /* 0x00000003060075a7 */ /* 0x001064000800017f */
[----:B-1----:R-:W-:Y:S05]  /*8100*/  @!P0 NANOSLEEP.SYNCS 0x989680 ;  /* 0x009896800000895d */ /* 0x002fea0003900000 */
[----:B------:R-:W1:Y:S02]  /*8110*/  @!P0 SYNCS.PHASECHK.TRANS64 P0, [R6+URZ], R3 ;  /* 0x00000003060085a7 */ /* 0x000e64000800007f */
[----:B-1----:R-:W-:Y:S05]  /*8120*/  @!P0 BRA `(.L_x_186) ;  /* 0xfffffffc00f08947 */ /* 0x002fea000383ffff */
[----:B------:R-:W-:Y:S05]  /*8130*/  BRA `(.L_x_232) ;  /* 0xffffffe800487947 */ /* 0x000fea000383ffff */
.L_x_187:
[----:B0-----:R0:W1:Y:S02]  /*8140*/  SYNCS.PHASECHK.TRANS64.TRYWAIT P0, [R7+URZ], R4 ;  /* 0x00000004070075a7 */ /* 0x001064000800017f */
[----:B-1----:R-:W-:Y:S05]  /*8150*/  @!P0 NANOSLEEP.SYNCS 0x989680 ;  /* 0x009896800000895d */ /* 0x002fea0003900000 */
[----:B------:R-:W1:Y:S02]  /*8160*/  @!P0 SYNCS.PHASECHK.TRANS64 P0, [R7+URZ], R4 ;  /* 0x00000004070085a7 */ /* 0x000e64000800007f */
[----:B-1----:R-:W-:Y:S05]  /*8170*/  @!P0 BRA `(.L_x_187) ;  /* 0xfffffffc00f08947 */ /* 0x002fea000383ffff */
[----:B------:R-:W-:Y:S05]  /*8180*/  BRA `(.L_x_233) ;  /* 0xffffffe800587947 */ /* 0x000fea000383ffff */
.L_x_188:
[----:B0-----:R0:W1:Y:S02]  /*8190*/  SYNCS.PHASECHK.TRANS64.TRYWAIT P0, [R6+URZ], R3 ;  /* 0x00000003060075a7 */ /* 0x001064000800017f */
[----:B-1----:R-:W-:Y:S05]  /*81a0*/  @!P0 NANOSLEEP.SYNCS 0x989680 ;  /* 0x009896800000895d */ /* 0x002fea0003900000 */
[----:B------:R-:W1:Y:S02]  /*81b0*/  @!P0 SYNCS.PHASECHK.TRANS64 P0, [R6+URZ], R3 ;  /* 0x00000003060085a7 */ /* 0x000e64000800007f */
[----:B-1----:R-:W-:Y:S05]  /*81c0*/  @!P0 BRA `(.L_x_188) ;  /* 0xfffffffc00f08947 */ /* 0x002fea000383ffff */
[----:B------:R-:W-:Y:S05]  /*81d0*/  BRA `(.L_x_234) ;  /* 0xffffffe800687947 */ /* 0x000fea000383ffff */
.L_x_189:
[----:B0-----:R0:W1:Y:S02]  /*81e0*/  SYNCS.PHASECHK.TRANS64.TRYWAIT P0, [R7+URZ], R4 ;  /* 0x00000004070075a7 */ /* 0x001064000800017f */
[----:B-1----:R-:W-:Y:S05]  /*81f0*/  @!P0 NANOSLEEP.SYNCS 0x989680 ;  /* 0x009896800000895d */ /* 0x002fea0003900000 */
[----:B------:R-:W1:Y:S02]  /*8200*/  @!P0 SYNCS.PHASECHK.TRANS64 P0, [R7+URZ], R4 ;  /* 0x00000004070085a7 */ /* 0x000e64000800007f */
[----:B-1----:R-:W-:Y:S05]  /*8210*/  @!P0 BRA `(.L_x_189) ;  /* 0xfffffffc00f08947 */ /* 0x002fea000383ffff */
[----:B------:R-:W-:Y:S05]  /*8220*/  BRA `(.L_x_235) ;  /* 0xffffffe800787947 */ /* 0x000fea000383ffff */
.L_x_190:
[----:B0-----:R0:W1:Y:S02]  /*8230*/  SYNCS.PHASECHK.TRANS64.TRYWAIT P0, [R6+URZ], R3 ;  /* 0x00000003060075a7 */ /* 0x001064000800017f */
[----:B-1----:R-:W-:Y:S05]  /*8240*/  @!P0 NANOSLEEP.SYNCS 0x989680 ;  /* 0x009896800000895d */ /* 0x002fea0003900000 */
[----:B------:R-:W1:Y:S02]  /*8250*/  @!P0 SYNCS.PHASECHK.TRANS64 P0, [R6+URZ], R3 ;  /* 0x00000003060085a7 */ /* 0x000e64000800007f */
[----:B-1----:R-:W-:Y:S05]  /*8260*/  @!P0 BRA `(.L_x_190) ;  /* 0xfffffffc00f08947 */ /* 0x002fea000383ffff */
[----:B------:R-:W-:Y:S05]  /*8270*/  BRA `(.L_x_236) ;  /* 0xffffffe800887947 */ /* 0x000fea000383ffff */
.L_x_191:
[----:B0-----:R0:W1:Y:S02]  /*8280*/  SYNCS.PHASECHK.TRANS64.TRYWAIT P0, [R7+URZ], R4 ;  /* 0x00000004070075a7 */ /* 0x001064000800017f */
[----:B-1----:R-:W-:Y:S05]  /*8290*/  @!P0 NANOSLEEP.SYNCS 0x989680 ;  /* 0x009896800000895d */ /* 0x002fea0003900000 */
[----:B------:R-:W1:Y:S02]  /*82a0*/  @!P0 SYNCS.PHASECHK.TRANS64 P0, [R7+URZ], R4 ;  /* 0x00000004070085a7 */ /* 0x000e64000800007f */
[----:B-1----:R-:W-:Y:S05]  /*82b0*/  @!P0 BRA `(.L_x_191) ;  /* 0xfffffffc00f08947 */ /* 0x002fea000383ffff */
[----:B------:R-:W-:Y:S05]  /*82c0*/  BRA `(.L_x_237) ;  /* 0xffffffe800987947 */ /* 0x000fea000383ffff */
.L_x_192:
[----:B0-----:R0:W1:Y:S02]  /*82d0*/  SYNCS.PHASECHK.TRANS64.TRYWAIT P0, [R6+URZ], R3 ;  /* 0x00000003060075a7 */ /* 0x001064000800017f */
[----:B-1----:R-:W-:Y:S05]  /*82e0*/  @!P0 NANOSLEEP.SYNCS 0x989680 ;  /* 0x009896800000895d */ /* 0x002fea0003900000 */
[----:B------:R-:W1:Y:S02]  /*82f0*/  @!P0 SYNCS.PHASECHK.TRANS64 P0, [R6+URZ], R3 ;  /* 0x00000003060085a7 */ /* 0x000e64000800007f */
[----:B-1----:R-:W-:Y:S05]  /*8300*/  @!P0 BRA `(.L_x_192) ;  /* 0xfffffffc00f08947 */ /* 0x002fea000383ffff */
[----:B------:R-:W-:Y:S05]  /*8310*/  BRA `(.L_x_238) ;  /* 0xffffffe800a87947 */ /* 0x000fea000383ffff */
.L_x_193:
[----:B0-----:R0:W1:Y:S02]  /*8320*/  SYNCS.PHASECHK.TRANS64.TRYWAIT P0, [R7+URZ], R4 ;  /* 0x00000004070075a7 */ /* 0x001064000800017f */
[----:B-1----:R-:W-:Y:S05]  /*8330*/  @!P0 NANOSLEEP.SYNCS 0x989680 ;  /* 0x009896800000895d */ /* 0x002fea0003900000 */
[----:B------:R-:W1:Y:S02]  /*8340*/  @!P0 SYNCS.PHASECHK.TRANS64 P0, [R7+URZ], R4 ;  /* 0x00000004070085a7 */ /* 0x000e64000800007f */
[----:B-1----:R-:W-:Y:S05]  /*8350*/  @!P0 BRA `(.L_x_193) ;  /* 0xfffffffc00f08947 */ /* 0x002fea000383ffff */
[----:B------:R-:W-:Y:S05]  /*8360*/  BRA `(.L_x_239) ;  /* 0xffffffe800b87947 */ /* 0x000fea000383ffff */
.L_x_194:
[----:B0-----:R0:W1:Y:S02]  /*8370*/  SYNCS.PHASECHK.TRANS64.TRYWAIT P0, [R6+URZ], R3 ;  /* 0x00000003060075a7 */ /* 0x001064000800017f */
[----:B-1----:R-:W-:Y:S05]  /*8380*/  @!P0 NANOSLEEP.SYNCS 0x989680 ;  /* 0x009896800000895d */ /* 0x002fea0003900000 */
[----:B------:R-:W1:Y:S02]  /*8390*/  @!P0 SYNCS.PHASECHK.TRANS64 P0, [R6+URZ], R3 ;  /* 0x00000003060085a7 */ /* 0x000e64000800007f */
[----:B-1----:R-:W-:Y:S05]  /*83a0*/  @!P0 BRA `(.L_x_194) ;  /* 0xfffffffc00f08947 */ /* 0x002fea000383ffff */
[----:B------:R-:W-:Y:S05]  /*83b0*/  BRA `(.L_x_240) ;  /* 0xffffffe800c87947 */ /* 0x000fea000383ffff */
.L_x_195:
[----:B0-----:R0:W1:Y:S02]  /*83c0*/  SYNCS.PHASECHK.TRANS64.TRYWAIT P0, [R7+URZ], R4 ;  /* 0x00000004070075a7 */ /* 0x001064000800017f */
[----:B-1----:R-:W-:Y:S05]  /*83d0*/  @!P0 NANOSLEEP.SYNCS 0x989680 ;  /* 0x009896800000895d */ /* 0x002fea0003900000 */
[----:B------:R-:W1:Y:S02]  /*83e0*/  @!P0 SYNCS.PHASECHK.TRANS64 P0, [R7+URZ], R4 ;  /* 0x00000004070085a7 */ /* 0x000e64000800007f */
[----:B-1----:R-:W-:Y:S05]  /*83f0*/  @!P0 BRA `(.L_x_195) ;  /* 0xfffffffc00f08947 */ /* 0x002fea000383ffff */
[----:B------:R-:W-:Y:S05]  /*8400*/  BRA `(.L_x_241) ;  /* 0xffffffe800d87947 */ /* 0x000fea000383ffff */
.L_x_196:
[----:B0-----:R0:W1:Y:S02]  /*8410*/  SYNCS.PHASECHK.TRANS64.TRYWAIT P0, [R6+URZ], R3 ;  /* 0x00000003060075a7 */ /* 0x001064000800017f */
[----:B-1----:R-:W-:Y:S05]  /*8420*/  @!P0 NANOSLEEP.SYNCS 0x989680 ;  /* 0x009896800000895d */ /* 0x002fea0003900000 */
[----:B------:R-:W1:Y:S02]  /*8430*/  @!P0 SYNCS.PHASECHK.TRANS64 P0, [R6+URZ], R3 ;  /* 0x00000003060085a7 */ /* 0x000e64000800007f */
[----:B-1----:R-:W-:Y:S05]  /*8440*/  @!P0 BRA `(.L_x_196) ;  /* 0xfffffffc00f08947 */ /* 0x002fea000383ffff */
[----:B------:R-:W-:Y:S05]  /*8450*/  BRA `(.L_x_242) ;  /* 0xffffffe800e87947 */ /* 0x000fea000383ffff */
.L_x_197:
[----:B0-----:R0:W1:Y:S02]  /*8460*/  SYNCS.PHASECHK.TRANS64.TRYWAIT P0, [R7+URZ], R4 ;  /* 0x00000004070075a7 */ /* 0x001064000800017f */
[----:B-1----:R-:W-:Y:S05]  /*8470*/  @!P0 NANOSLEEP.SYNCS 0x989680 ;  /* 0x009896800000895d */ /* 0x002fea0003900000 */
[----:B------:R-:W1:Y:S02]  /*8480*/  @!P0 SYNCS.PHASECHK.TRANS64 P0, [R7+URZ], R4 ;  /* 0x00000004070085a7 */ /* 0x000e64000800007f */
[----:B-1----:R-:W-:Y:S05]  /*8490*/  @!P0 BRA `(.L_x_197) ;  /* 0xfffffffc00f08947 */ /* 0x002fea000383ffff */
[----:B------:R-:W-:Y:S05]  /*84a0*/  BRA `(.L_x_243) ;  /* 0xffffffe800f87947 */ /* 0x000fea000383ffff */
.L_x_198:
[----:B0-----:R0:W1:Y:S02]  /*84b0*/  SYNCS.PHASECHK.TRANS64.TRYWAIT P0, [R6+URZ], R3 ;  /* 0x00000003060075a7 */ /* 0x001064000800017f */
[----:B-1----:R-:W-:Y:S05]  /*84c0*/  @!P0 NANOSLEEP.SYNCS 0x989680 ;  /* 0x009896800000895d */ /* 0x002fea0003900000 */
[----:B------:R-:W1:Y:S02]  /*84d0*/  @!P0 SYNCS.PHASECHK.TRANS64 P0, [R6+URZ], R3 ;  /* 0x00000003060085a7 */ /* 0x000e64000800007f */
[----:B-1----:R-:W-:Y:S05]  /*84e0*/  @!P0 BRA `(.L_x_198) ;  /* 0xfffffffc00f08947 */ /* 0x002fea000383ffff */
[----:B------:R-:W-:Y:S05]  /*84f0*/  BRA `(.L_x_244) ;  /* 0xffffffec00087947 */ /* 0x000fea000383ffff */
.L_x_199:
[----:B0-----:R0:W1:Y:S02]  /*8500*/  SYNCS.PHASECHK.TRANS64.TRYWAIT P0, [R7+URZ], R4 ;  /* 0x00000004070075a7 */ /* 0x001064000800017f */
[----:B-1----:R-:W-:Y:S05]  /*8510*/  @!P0 NANOSLEEP.SYNCS 0x989680 ;  /* 0x009896800000895d */ /* 0x002fea0003900000 */
[----:B------:R-:W1:Y:S02]  /*8520*/  @!P0 SYNCS.PHASECHK.TRANS64 P0, [R7+URZ], R4 ;  /* 0x00000004070085a7 */ /* 0x000e64000800007f */
[----:B-1----:R-:W-:Y:S05]  /*8530*/  @!P0 BRA `(.L_x_199) ;  /* 0xfffffffc00f08947 */ /* 0x002fea000383ffff */
[----:B------:R-:W-:Y:S05]  /*8540*/  BRA `(.L_x_245) ;  /* 0xffffffec00187947 */ /* 0x000fea000383ffff */
.L_x_200:
[----:B0-----:R0:W1:Y:S02]  /*8550*/  SYNCS.PHASECHK.TRANS64.TRYWAIT P0, [R6+URZ], R3 ;  /* 0x00000003060075a7 */ /* 0x001064000800017f */
[----:B-1----:R-:W-:Y:S05]  /*8560*/  @!P0 NANOSLEEP.SYNCS 0x989680 ;  /* 0x009896800000895d */ /* 0x002fea0003900000 */
[----:B------:R-:W1:Y:S02]  /*8570*/  @!P0 SYNCS.PHASECHK.TRANS64 P0, [R6+URZ], R3 ;  /* 0x00000003060085a7 */ /* 0x000e64000800007f */
[----:B-1----:R-:W-:Y:S05]  /*8580*/  @!P0 BRA `(.L_x_200) ;  /* 0xfffffffc00f08947 */ /* 0x002fea000383ffff */
[----:B------:R-:W-:Y:S05]  /*8590*/  BRA `(.L_x_246) ;  /* 0xffffffec00287947 */ /* 0x000fea000383ffff */
.L_x_201:
[----:B0-----:R0:W1:Y:S02]  /*85a0*/  SYNCS.PHASECHK.TRANS64.TRYWAIT P0, [R7+URZ], R4 ;  /* 0x00000004070075a7 */ /* 0x001064000800017f */
[----:B-1----:R-:W-:Y:S05]  /*85b0*/  @!P0 NANOSLEEP.SYNCS 0x989680 ;  /* 0x009896800000895d */ /* 0x002fea0003900000 */
[----:B------:R-:W1:Y:S02]  /*85c0*/  @!P0 SYNCS.PHASECHK.TRANS64 P0, [R7+URZ], R4 ;  /* 0x00000004070085a7 */ /* 0x000e64000800007f */
[----:B-1----:R-:W-:Y:S05]  /*85d0*/  @!P0 BRA `(.L_x_201) ;  /* 0xfffffffc00f08947 */ /* 0x002fea000383ffff */
[----:B------:R-:W-:Y:S05]  /*85e0*/  BRA `(.L_x_247) ;  /* 0xffffffec00387947 */ /* 0x000fea000383ffff */
.L_x_202:
[----:B0-----:R0:W1:Y:S02]  /*85f0*/  SYNCS.PHASECHK.TRANS64.TRYWAIT P0, [R6+URZ], R3 ;  /* 0x00000003060075a7 */ /* 0x001064000800017f */
[----:B-1----:R-:W-:Y:S05]  /*8600*/  @!P0 NANOSLEEP.SYNCS 0x989680 ;  /* 0x009896800000895d */ /* 0x002fea0003900000 */
[----:B------:R-:W1:Y:S02]  /*8610*/  @!P0 SYNCS.PHASECHK.TRANS64 P0, [R6+URZ], R3 ;  /* 0x00000003060085a7 */ /* 0x000e64000800007f */
[----:B-1----:R-:W-:Y:S05]  /*8620*/  @!P0 BRA `(.L_x_202) ;  /* 0xfffffffc00f08947 */ /* 0x002fea000383ffff */
[----:B------:R-:W-:Y:S05]  /*8630*/  BRA `(.L_x_248) ;  /* 0xffffffec00487947 */ /* 0x000fea000383ffff */
.L_x_203:
[----:B0-----:R0:W1:Y:S02]  /*8640*/  SYNCS.PHASECHK.TRANS64.TRYWAIT P0, [R7+URZ], R4 ;  /* 0x00000004070075a7 */ /* 0x001064000800017f */
[----:B-1----:R-:W-:Y:S05]  /*8650*/  @!P0 NANOSLEEP.SYNCS 0x989680 ;  /* 0x009896800000895d */ /* 0x002fea0003900000 */
[----:B------:R-:W1:Y:S02]  /*8660*/  @!P0 SYNCS.PHASECHK.TRANS64 P0, [R7+URZ], R4 ;  /* 0x00000004070085a7 */ /* 0x000e64000800007f */
[----:B-1----:R-:W-:Y:S05]  /*8670*/  @!P0 BRA `(.L_x_203) ;  /* 0xfffffffc00f08947 */ /* 0x002fea000383ffff */
[----:B------:R-:W-:Y:S05]  /*8680*/  BRA `(.L_x_249) ;  /* 0xffffffec00587947 */ /* 0x000fea000383ffff */
.L_x_204:
[----:B0-----:R0:W1:Y:S02]  /*8690*/  SYNCS.PHASECHK.TRANS64.TRYWAIT P0, [R6+URZ], R3 ;  /* 0x00000003060075a7 */ /* 0x001064000800017f */
[----:B-1----:R-:W-:Y:S05]  /*86a0*/  @!P0 NANOSLEEP.SYNCS 0x989680 ;  /* 0x009896800000895d */ /* 0x002fea0003900000 */
[----:B------:R-:W1:Y:S02]  /*86b0*/  @!P0 SYNCS.PHASECHK.TRANS64 P0, [R6+URZ], R3 ;  /* 0x00000003060085a7 */ /* 0x000e64000800007f */
[----:B-1----:R-:W-:Y:S05]  /*86c0*/  @!P0 BRA `(.L_x_204) ;  /* 0xfffffffc00f08947 */ /* 0x002fea000383ffff */
[----:B------:R-:W-:Y:S05]  /*86d0*/  BRA `(.L_x_250) ;  /* 0xffffffec00687947 */ /* 0x000fea000383ffff */
.L_x_205:
[----:B0-----:R0:W1:Y:S02]  /*86e0*/  SYNCS.PHASECHK.TRANS64.TRYWAIT P0, [R7+URZ], R4 ;  /* 0x00000004070075a7 */ /* 0x001064000800017f */
[----:B-1----:R-:W-:Y:S05]  /*86f0*/  @!P0 NANOSLEEP.SYNCS 0x989680 ;  /* 0x009896800000895d */ /* 0x002fea0003900000 */
[----:B------:R-:W1:Y:S02]  /*8700*/  @!P0 SYNCS.PHASECHK.TRANS64 P0, [R7+URZ], R4 ;  /* 0x00000004070085a7 */ /* 0x000e64000800007f */
[----:B-1----:R-:W-:Y:S05]  /*8710*/  @!P0 BRA `(.L_x_205) ;  /* 0xfffffffc00f08947 */ /* 0x002fea000383ffff */
[----:B------:R-:W-:Y:S05]  /*8720*/  BRA `(.L_x_251) ;  /* 0xffffffec00787947 */ /* 0x000fea000383ffff */
.L_x_206:
[----:B0-----:R0:W1:Y:S02]  /*8730*/  SYNCS.PHASECHK.TRANS64.TRYWAIT P0, [R6+URZ], R3 ;  /* 0x00000003060075a7 */ /* 0x001064000800017f */
[----:B-1----:R-:W-:Y:S05]  /*8740*/  @!P0 NANOSLEEP.SYNCS 0x989680 ;  /* 0x009896800000895d */ /* 0x002fea0003900000 */
[----:B------:R-:W1:Y:S02]  /*8750*/  @!P0 SYNCS.PHASECHK.TRANS64 P0, [R6+URZ], R3 ;  /* 0x00000003060085a7 */ /* 0x000e64000800007f */
[----:B-1----:R-:W-:Y:S05]  /*8760*/  @!P0 BRA `(.L_x_206) ;  /* 0xfffffffc00f08947 */ /* 0x002fea000383ffff */
[----:B------:R-:W-:Y:S05]  /*8770*/  BRA `(.L_x_252) ;  /* 0xffffffec00887947 */ /* 0x000fea000383ffff */
.L_x_207:
[----:B0-----:R0:W1:Y:S02]  /*8780*/  SYNCS.PHASECHK.TRANS64.TRYWAIT P0, [R7+URZ], R4 ;  /* 0x00000004070075a7 */ /* 0x001064000800017f */
[----:B-1----:R-:W-:Y:S05]  /*8790*/  @!P0 NANOSLEEP.SYNCS 0x989680 ;  /* 0x009896800000895d */ /* 0x002fea0003900000 */
[----:B------:R-:W1:Y:S02]  /*87a0*/  @!P0 SYNCS.PHASECHK.TRANS64 P0, [R7+URZ], R4 ;  /* 0x00000004070085a7 */ /* 0x000e64000800007f */
[----:B-1----:R-:W-:Y:S05]  /*87b0*/  @!P0 BRA `(.L_x_207) ;  /* 0xfffffffc00f08947 */ /* 0x002fea000383ffff */
[----:B------:R-:W-:Y:S05]  /*87c0*/  BRA `(.L_x_253) ;  /* 0xffffffec00987947 */ /* 0x000fea000383ffff */
.L_x_208:
[----:B0-----:R0:W1:Y:S02]  /*87d0*/  SYNCS.PHASECHK.TRANS64.TRYWAIT P0, [R6+URZ], R3 ;  /* 0x00000003060075a7 */ /* 0x001064000800017f */
[----:B-1----:R-:W-:Y:S05]  /*87e0*/  @!P0 NANOSLEEP.SYNCS 0x989680 ;  /* 0x009896800000895d */ /* 0x002fea0003900000 */
[----:B------:R-:W1:Y:S02]  /*87f0*/  @!P0 SYNCS.PHASECHK.TRANS64 P0, [R6+URZ], R3 ;  /* 0x00000003060085a7 */ /* 0x000e64000800007f */
[----:B-1----:R-:W-:Y:S05]  /*8800*/  @!P0 BRA `(.L_x_208) ;  /* 0xfffffffc00f08947 */ /* 0x002fea000383ffff */
[----:B------:R-:W-:Y:S05]  /*8810*/  BRA `(.L_x_254) ;  /* 0xffffffec00a87947 */ /* 0x000fea000383ffff */
.L_x_209:
[----:B0-----:R0:W1:Y:S02]  /*8820*/  SYNCS.PHASECHK.TRANS64.TRYWAIT P0, [R7+URZ], R4 ;  /* 0x00000004070075a7 */ /* 0x001064000800017f */
[----:B-1----:R-:W-:Y:S05]  /*8830*/  @!P0 NANOSLEEP.SYNCS 0x989680 ;  /* 0x009896800000895d */ /* 0x002fea0003900000 */
[----:B------:R-:W1:Y:S02]  /*8840*/  @!P0 SYNCS.PHASECHK.TRANS64 P0, [R7+URZ], R4 ;  /* 0x00000004070085a7 */ /* 0x000e64000800007f */
[----:B-1----:R-:W-:Y:S05]  /*8850*/  @!P0 BRA `(.L_x_209) ;  /* 0xfffffffc00f08947 */ /* 0x002fea000383ffff */
[----:B------:R-:W-:Y:S05]  /*8860*/  BRA `(.L_x_255) ;  /* 0xffffffec00b87947 */ /* 0x000fea000383ffff */
.L_x_210:
[----:B0-----:R0:W1:Y:S02]  /*8870*/  SYNCS.PHASECHK.TRANS64.TRYWAIT P0, [R6+URZ], R3 ;  /* 0x00000003060075a7 */ /* 0x001064000800017f */
[----:B-1----:R-:W-:Y:S05]  /*8880*/  @!P0 NANOSLEEP.SYNCS 0x989680 ;  /* 0x009896800000895d */ /* 0x002fea0003900000 */
[----:B------:R-:W1:Y:S02]  /*8890*/  @!P0 SYNCS.PHASECHK.TRANS64 P0, [R6+URZ], R3 ;  /* 0x00000003060085a7 */ /* 0x000e64000800007f */
[----:B-1----:R-:W-:Y:S05]  /*88a0*/  @!P0 BRA `(.L_x_210) ;  /* 0xfffffffc00f08947 */ /* 0x002fea000383ffff */
[----:B------:R-:W-:Y:S05]  /*88b0*/  BRA `(.L_x_256) ;  /* 0xffffffec00c87947 */ /* 0x000fea000383ffff */
.L_x_211:
[----:B0-----:R0:W1:Y:S02]  /*88c0*/  SYNCS.PHASECHK.TRANS64.TRYWAIT P0, [R7+URZ], R4 ;  /* 0x00000004070075a7 */ /* 0x001064000800017f */
[----:B-1----:R-:W-:Y:S05]  /*88d0*/  @!P0 NANOSLEEP.SYNCS 0x989680 ;  /* 0x009896800000895d */ /* 0x002fea0003900000 */
[----:B------:R-:W1:Y:S02]  /*88e0*/  @!P0 SYNCS.PHASECHK.TRANS64 P0, [R7+URZ], R4 ;  /* 0x00000004070085a7 */ /* 0x000e64000800007f */
[----:B-1----:R-:W-:Y:S05]  /*88f0*/  @!P0 BRA `(.L_x_211) ;  /* 0xfffffffc00f08947 */ /* 0x002fea000383ffff */
[----:B------:R-:W-:Y:S05]  /*8900*/  BRA `(.L_x_257) ;  /* 0xffffffec00d87947 */ /* 0x000fea000383ffff */
.L_x_212:
[----:B0-----:R0:W1:Y:S02]  /*8910*/  SYNCS.PHASECHK.TRANS64.TRYWAIT P0, [R6+URZ], R3 ;  /* 0x00000003060075a7 */ /* 0x001064000800017f */
[----:B-1----:R-:W-:Y:S05]  /*8920*/  @!P0 NANOSLEEP.SYNCS 0x989680 ;  /* 0x009896800000895d */ /* 0x002fea0003900000 */
[----:B------:R-:W1:Y:S02]  /*8930*/  @!P0 SYNCS.PHASECHK.TRANS64 P0, [R6+URZ], R3 ;  /* 0x00000003060085a7 */ /* 0x000e64000800007f */
[----:B-1----:R-:W-:Y:S05]  /*8940*/  @!P0 BRA `(.L_x_212) ;  /* 0xfffffffc00f08947 */ /* 0x002fea000383ffff */
[----:B------:R-:W-:Y:S05]  /*8950*/  BRA `(.L_x_258) ;  /* 0xffffffec00e87947 */ /* 0x000fea000383ffff */
.L_x_213:
[----:B0-----:R0:W1:Y:S02]  /*8960*/  SYNCS.PHASECHK.TRANS64.TRYWAIT P0, [R7+URZ], R4 ;  /* 0x00000004070075a7 */ /* 0x001064000800017f */
[----:B-1----:R-:W-:Y:S05]  /*8970*/  @!P0 NANOSLEEP.SYNCS 0x989680 ;  /* 0x009896800000895d */ /* 0x002fea0003900000 */
[----:B------:R-:W1:Y:S02]  /*8980*/  @!P0 SYNCS.PHASECHK.TRANS64 P0, [R7+URZ], R4 ;  /* 0x00000004070085a7 */ /* 0x000e64000800007f */
[----:B-1----:R-:W-:Y:S05]  /*8990*/  @!P0 BRA `(.L_x_213) ;  /* 0xfffffffc00f08947 */ /* 0x002fea000383ffff */
[----:B------:R-:W-:Y:S05]  /*89a0*/  BRA `(.L_x_259) ;  /* 0xffffffec00f87947 */ /* 0x000fea000383ffff */
.L_x_214:
[----:B0-----:R0:W1:Y:S02]  /*89b0*/  SYNCS.PHASECHK.TRANS64.TRYWAIT P0, [R6+URZ], R3 ;  /* 0x00000003060075a7 */ /* 0x001064000800017f */
[----:B-1----:R-:W-:Y:S05]  /*89c0*/  @!P0 NANOSLEEP.SYNCS 0x989680 ;  /* 0x009896800000895d */ /* 0x002fea0003900000 */
[----:B------:R-:W1:Y:S02]  /*89d0*/  @!P0 SYNCS.PHASECHK.TRANS64 P0, [R6+URZ], R3 ;  /* 0x00000003060085a7 */ /* 0x000e64000800007f */
[----:B-1----:R-:W-:Y:S05]  /*89e0*/  @!P0 BRA `(.L_x_214) ;  /* 0xfffffffc00f08947 */ /* 0x002fea000383ffff */
[----:B------:R-:W-:Y:S05]  /*89f0*/  BRA `(.L_x_260) ;  /* 0xfffffff000087947 */ /* 0x000fea000383ffff */
.L_x_215:
[----:B0-----:R0:W1:Y:S02]  /*8a00*/  SYNCS.PHASECHK.TRANS64.TRYWAIT P0, [R7+URZ], R4 ;  /* 0x00000004070075a7 */ /* 0x001064000800017f */
[----:B-1----:R-:W-:Y:S05]  /*8a10*/  @!P0 NANOSLEEP.SYNCS 0x989680 ;  /* 0x009896800000895d */ /* 0x002fea0003900000 */
[----:B------:R-:W1:Y:S02]  /*8a20*/  @!P0 SYNCS.PHASECHK.TRANS64 P0, [R7+URZ], R4 ;  /* 0x00000004070085a7 */ /* 0x000e64000800007f */
[----:B-1----:R-:W-:Y:S05]  /*8a30*/  @!P0 BRA `(.L_x_215) ;  /* 0xfffffffc00f08947 */ /* 0x002fea000383ffff */
[----:B------:R-:W-:Y:S05]  /*8a40*/  BRA `(.L_x_261) ;  /* 0xfffffff000187947 */ /* 0x000fea000383ffff */
.L_x_216:
[----:B0-----:R0:W1:Y:S02]  /*8a50*/  SYNCS.PHASECHK.TRANS64.TRYWAIT P0, [R6+URZ], R3 ;  /* 0x00000003060075a7 */ /* 0x001064000800017f */
[----:B-1----:R-:W-:Y:S05]  /*8a60*/  @!P0 NANOSLEEP.SYNCS 0x989680 ;  /* 0x009896800000895d */ /* 0x002fea0003900000 */
[----:B------:R-:W1:Y:S02]  /*8a70*/  @!P0 SYNCS.PHASECHK.TRANS64 P0, [R6+URZ], R3 ;  /* 0x00000003060085a7 */ /* 0x000e64000800007f */
[----:B-1----:R-:W-:Y:S05]  /*8a80*/  @!P0 BRA `(.L_x_216) ;  /* 0xfffffffc00f08947 */ /* 0x002fea000383ffff */
[----:B------:R-:W-:Y:S05]  /*8a90*/  BRA `(.L_x_262) ;  /* 0xfffffff000287947 */ /* 0x000fea000383ffff */
.L_x_217:
[----:B0-----:R0:W1:Y:S02]  /*8aa0*/  SYNCS.PHASECHK.TRANS64.TRYWAIT P0, [R7+URZ], R4 ;  /* 0x00000004070075a7 */ /* 0x001064000800017f */
[----:B-1----:R-:W-:Y:S05]  /*8ab0*/  @!P0 NANOSLEEP.SYNCS 0x989680 ;  /* 0x009896800000895d */ /* 0x002fea0003900000 */
[----:B------:R-:W1:Y:S02]  /*8ac0*/  @!P0 SYNCS.PHASECHK.TRANS64 P0, [R7+URZ], R4 ;  /* 0x00000004070085a7 */ /* 0x000e64000800007f */
[----:B-1----:R-:W-:Y:S05]  /*8ad0*/  @!P0 BRA `(.L_x_217) ;  /* 0xfffffffc00f08947 */ /* 0x002fea000383ffff */
[----:B------:R-:W-:Y:S05]  /*8ae0*/  BRA `(.L_x_263) ;  /* 0xfffffff000387947 */ /* 0x000fea000383ffff */
.L_x_218:
[----:B0-----:R0:W1:Y:S02]  /*8af0*/  SYNCS.PHASECHK.TRANS64.TRYWAIT P0, [R6+URZ], R3 ;  /* 0x00000003060075a7 */ /* 0x001064000800017f */
[----:B-1----:R-:W-:Y:S05]  /*8b00*/  @!P0 NANOSLEEP.SYNCS 0x989680 ;  /* 0x009896800000895d */ /* 0x002fea0003900000 */
[----:B------:R-:W1:Y:S02]  /*8b10*/  @!P0 SYNCS.PHASECHK.TRANS64 P0, [R6+URZ], R3 ;  /* 0x00000003060085a7 */ /* 0x000e64000800007f */
[----:B-1----:R-:W-:Y:S05]  /*8b20*/  @!P0 BRA `(.L_x_218) ;  /* 0xfffffffc00f08947 */ /* 0x002fea000383ffff */
[----:B------:R-:W-:Y:S05]  /*8b30*/  BRA `(.L_x_264) ;  /* 0xfffffff000487947 */ /* 0x000fea000383ffff */
.L_x_219:
[----:B0-----:R0:W1:Y:S02]  /*8b40*/  SYNCS.PHASECHK.TRANS64.TRYWAIT P0, [R7+URZ], R4 ;  /* 0x00000004070075a7 */ /* 0x001064000800017f */
[----:B-1----:R-:W-:Y:S05]  /*8b50*/  @!P0 NANOSLEEP.SYNCS 0x989680 ;  /* 0x009896800000895d */ /* 0x002fea0003900000 */
[----:B------:R-:W1:Y:S02]  /*8b60*/  @!P0 SYNCS.PHASECHK.TRANS64 P0, [R7+URZ], R4 ;  /* 0x00000004070085a7 */ /* 0x000e64000800007f */
[----:B-1----:R-:W-:Y:S05]  /*8b70*/  @!P0 BRA `(.L_x_219) ;  /* 0xfffffffc00f08947 */ /* 0x002fea000383ffff */
[----:B------:R-:W-:Y:S05]  /*8b80*/  BRA `(.L_x_265) ;  /* 0xfffffff000587947 */ /* 0x000fea000383ffff */
.L_x_220:
[----:B-1----:R1:W2:Y:S02]  /*8b90*/  SYNCS.PHASECHK.TRANS64.TRYWAIT P0, [R6+URZ], R3 ;  /* 0x00000003060075a7 */ /* 0x0022a4000800017f */
[----:B--2---:R-:W-:Y:S05]  /*8ba0*/  @!P0 NANOSLEEP.SYNCS 0x989680 ;  /* 0x009896800000895d */ /* 0x004fea0003900000 */
[----:B------:R-:W2:Y:S02]  /*8bb0*/  @!P0 SYNCS.PHASECHK.TRANS64 P0, [R6+URZ], R3 ;  /* 0x00000003060085a7 */ /* 0x000ea4000800007f */
[----:B--2---:R-:W-:Y:S05]  /*8bc0*/  @!P0 BRA `(.L_x_220) ;  /* 0xfffffffc00f08947 */ /* 0x004fea000383ffff */
[----:B------:R-:W-:Y:S05]  /*8bd0*/  BRA `(.L_x_266) ;  /* 0xfffffff000607947 */ /* 0x000fea000383ffff */
.L_x_267:
[----:B------:R-:W-:-:S00]  /*8be0*/  BRA `(.L_x_267) ;  /* 0xfffffffc00fc7947 */ /* 0x000fc0000383ffff */
[----:B------:R-:W-:-:S00]  /*8bf0*/  NOP ;  /* 0x0000000000007918 */ /* 0x000fc00000000000 */
        /* <DEDUP_REMOVED lines=8> */
.L_x_268:


//--------------------- .nv.global.init           --------------------------
	.section	.nv.global.init,"aw",@progbits
.nv.global.init:
	.type		$str$22,@object
	.size		$str$22,($str$23 - $str$22)
$str$22:
        /*0000*/ 	.byte	0x6b, 0x5f, 0x74, 0x69, 0x6c, 0x65, 0x5f, 0x63, 0x6f, 0x75, 0x6e, 0x74, 0x20, 0x3e, 0x3d, 0x20
        /*0010*/ 	.byte	0x31, 0x00
	.type		$str$23,@object
	.size		$str$23,(__unnamed_1 - $str$23)
$str$23:
        /*0012*/ 	.byte	0x2f, 0x74, 0x6d, 0x70, 0x2f, 0x63, 0x75, 0x74, 0x6c, 0x61, 0x73, 0x73, 0x5f, 0x73, 0x77, 0x65
        /*0022*/ 	.byte	0x65, 0x70, 0x5f, 0x73, 0x72, 0x63, 0x2f, 0x69, 0x6e, 0x63, 0x6c, 0x75, 0x64, 0x65, 0x2f, 0x63
        /*0032*/ 	.byte	0x75, 0x74, 0x6c, 0x61, 0x73, 0x73, 0x2f, 0x67, 0x65, 0x6d, 0x6d, 0x2f, 0x63, 0x6f, 0x6c, 0x6c
        /*0042*/ 	.byte	0x65, 0x63, 0x74, 0x69, 0x76, 0x65, 0x2f, 0x73, 0x6d, 0x39, 0x30, 0x5f, 0x6d, 0x6d, 0x61, 0x5f
        /*0052*/ 	.byte	0x74, 0x6d, 0x61, 0x5f, 0x67, 0x6d, 0x6d, 0x61, 0x5f, 0x73, 0x73, 0x5f, 0x77, 0x61, 0x72, 0x70
        /*0062*/ 	.byte	0x73, 0x70, 0x65, 0x63, 0x69, 0x61, 0x6c, 0x69, 0x7a, 0x65, 0x64, 0x2e, 0x68, 0x70, 0x70, 0x00
	.type		__unnamed_1,@object
	.size		__unnamed_1,(.L_0 - __unnamed_1)
__unnamed_1:
        /*0072*/ 	.byte	0x76, 0x6f, 0x69, 0x64, 0x20, 0x63, 0x75, 0x74, 0x6c, 0x61, 0x73, 0x73, 0x3a, 0x3a, 0x67, 0x65
        /* <DEDUP_REMOVED lines=171> */
        /*0b32*/ 	.byte	0x3a, 0x3a, 0x69, 0x64, 0x65, 0x6e, 0x74, 0x69, 0x74, 0x79, 0x5d, 0x00
.L_0:


//--------------------- .nv.shared._ZN7cutlass13device_kernelINS_4gemm6kernel13GemmUniversalIN4cute5tupleIJiiiiEEENS1_10collective13CollectiveMmaINS1_34MainloopSm90TmaGmmaWarpSpecializedILi37ENS5_IJNS4_1CILi1EEESB_SB_EEENS1_32KernelTmaWarpSpecializedPingpongEEENS5_IJNSA_ILi64EEENSA_ILi128EEENSA_ILi32EEEEEEaNS5_IJlSB_lEEEaSJ_NS4_8TiledMMAINS4_8MMA_AtomIJNS4_4SM904GMMA27MMA_64x128x32_S32S8S8_SS_TNEEEENS4_6LayoutISC_NS5_IJNSA_ILi0EEESR_SR_EEEEENS5_IJNS4_10UnderscoreESU_SU_EEEEENS4_13SM90_TMA_LOADENS4_14ComposedLayoutINS4_7SwizzleILi1ELi4ELi3EEENS4_18smem_ptr_flag_bitsILi8EEENSQ_INS5_IJNSA_ILi8EEESH_EEENS5_IJSH_SB_EEEEEEEvNS4_8identityESX_S17_vS18_EENS_8epilogue10collective6detail29Sm90TmaWarpSpecializedAdapterINS1B_15DefaultEpilogueIaSJ_SJ_NS1A_6thread17LinearCombinationIaLi1EiiLNS1F_9ScaleType4KindE0ELNS_15FloatRoundStyleE2EaEENS1_15EpilogueDefaultEEEEEvvEEEEvNT_6ParamsE --------------------------
	.section	.nv.shared._ZN7cutlass13device_kernelINS_4gemm6kernel13GemmUniversalIN4cute5tupleIJiiiiEEENS1_10collective13CollectiveMmaINS1_34MainloopSm90TmaGmmaWarpSpecializedILi37ENS5_IJNS4_1CILi1EEESB_SB_EEENS1_32KernelTmaWarpSpecializedPingpongEEENS5_IJNSA_ILi64EEENSA_ILi128EEENSA_ILi32EEEEEEaNS5_IJlSB_lEEEaSJ_NS4_8TiledMMAINS4_8MMA_AtomIJNS4_4SM904GMMA27MMA_64x128x32_S32S8S8_SS_TNEEEENS4_6LayoutISC_NS5_IJNSA_ILi0EEESR_SR_EEEEENS5_IJNS4_10UnderscoreESU_SU_EEEEENS4_13SM90_TMA_LOADENS4_14ComposedLayoutINS4_7SwizzleILi1ELi4ELi3EEENS4_18smem_ptr_flag_bitsILi8EEENSQ_INS5_IJNSA_ILi8EEESH_EEENS5_IJSH_SB_EEEEEEEvNS4_8identityESX_S17_vS18_EENS_8epilogue10collective6detail29Sm90TmaWarpSpecializedAdapterINS1B_15DefaultEpilogueIaSJ_SJ_NS1A_6thread17LinearCombinationIaLi1EiiLNS1F_9ScaleType4KindE0ELNS_15FloatRoundStyleE2EaEENS1_15EpilogueDefaultEEEEEvvEEEEvNT_6ParamsE,"aw",@nobits
	.sectionflags	@""
	.align	16
	.zero		1024


//--------------------- .nv.shared.reserved.0     --------------------------
	.section	.nv.shared.reserved.0,"aw",@nobits
	.weak		__nv_reservedSMEM_offset_0_alias
	.size		__nv_reservedSMEM_offset_0_alias, 0, 0
	.other		__nv_reservedSMEM_offset_0_alias,@"STO_CUDA_RESERVED_SHARED STV_DEFAULT"
__nv_reservedSMEM_offset_0_alias:
	.zero		0


//--------------------- .nv.global                --------------------------
	.section	.nv.global,"aw",@nobits
.nv.global:
	.type		_ZN40_INTERNAL_647f8fd6_4_k_cu_36067a55_291014cute1_E,@object
	.size		_ZN40_INTERNAL_647f8fd6_4_k_cu_36067a55_291014cute1_E,(_ZN40_INTERNAL_647f8fd6_4_k_cu_36067a55_291014cuda3std3__45__cpo6cbeginE - _ZN40_INTERNAL_647f8fd6_4_k_cu_36067a55_291014cute1_E)
_ZN40_INTERNAL_647f8fd6_4_k_cu_36067a55_291014cute1_E:
	.zero		1
	.type		_ZN40_INTERNAL_647f8fd6_4_k_cu_36067a55_291014cuda3std3__45__cpo6cbeginE,@object
	.size		_ZN40_INTERNAL_647f8fd6_4_k_cu_36067a55_291014cuda3std3__45__cpo6cbeginE,(_ZN40_INTERNAL_647f8fd6_4_k_cu_36067a55_291014cuda3std3__48in_placeE - _ZN40_INTERNAL_647f8fd6_4_k_cu_36067a55_291014cuda3std3__45__cpo6cbeginE)
_ZN40_INTERNAL_647f8fd6_4_k_cu_36067a55_291014cuda3std3__45__cpo6cbeginE:
	.zero		1
	.type		_ZN40_INTERNAL_647f8fd6_4_k_cu_36067a55_291014cuda3std3__48in_placeE,@object
	.size		_ZN40_INTERNAL_647f8fd6_4_k_cu_36067a55_291014cuda3std3__48in_placeE,(_ZN40_INTERNAL_647f8fd6_4_k_cu_36067a55_291014cuda3std6ranges3__45__cpo9iter_moveE - _ZN40_INTERNAL_647f8fd6_4_k_cu_36067a55_291014cuda3std3__48in_placeE)
_ZN40_INTERNAL_647f8fd6_4_k_cu_36067a55_291014cuda3std3__48in_placeE:
	.zero		1
	.type		_ZN40_INTERNAL_647f8fd6_4_k_cu_36067a55_291014cuda3std6ranges3__45__cpo9iter_moveE,@object
	.size		_ZN40_INTERNAL_647f8fd6_4_k_cu_36067a55_291014cuda3std6ranges3__45__cpo9iter_moveE,(_ZN40_INTERNAL_647f8fd6_4_k_cu_36067a55_291014cuda3std3__45__cpo5beginE - _ZN40_INTERNAL_647f8fd6_4_k_cu_36067a55_291014cuda3std6ranges3__45__cpo9iter_moveE)
_ZN40_INTERNAL_647f8fd6_4_k_cu_36067a55_291014cuda3std6ranges3__45__cpo9iter_moveE:
	.zero		1
	.type		_ZN40_INTERNAL_647f8fd6_4_k_cu_36067a55_291014cuda3std3__45__cpo5beginE,@object
	.size		_ZN40_INTERNAL_647f8fd6_4_k_cu_36067a55_291014cuda3std3__45__cpo5beginE,(_ZN40_INTERNAL_647f8fd6_4_k_cu_36067a55_291014cuda3std3__442_GLOBAL__N__647f8fd6_4_k_cu_36067a55_291016ignoreE - _ZN40_INTERNAL_647f8fd6_4_k_cu_36067a55_291014cuda3std3__45__cpo5beginE)
_ZN40_INTERNAL_647f8fd6_4_k_cu_36067a55_291014cuda3std3__45__cpo5beginE:
	.zero		1
	.type		_ZN40_INTERNAL_647f8fd6_4_k_cu_36067a55_291014cuda3std3__442_GLOBAL__N__647f8fd6_4_k_cu_36067a55_291016ignoreE,@object
	.size		_ZN40_INTERNAL_647f8fd6_4_k_cu_36067a55_291014cuda3std3__442_GLOBAL__N__647f8fd6_4_k_cu_36067a55_291016ignoreE,(_ZN40_INTERNAL_647f8fd6_4_k_cu_36067a55_291014cute7productE - _ZN40_INTERNAL_647f8fd6_4_k_cu_36067a55_291014cuda3std3__442_GLOBAL__N__647f8fd6_4_k_cu_36067a55_291016ignoreE)
_ZN40_INTERNAL_647f8fd6_4_k_cu_36067a55_291014cuda3std3__442_GLOBAL__N__647f8fd6_4_k_cu_36067a55_291016ignoreE:
	.zero		1
	.type		_ZN40_INTERNAL_647f8fd6_4_k_cu_36067a55_291014cute7productE,@object
	.size		_ZN40_INTERNAL_647f8fd6_4_k_cu_36067a55_291014cute7productE,(_ZN40_INTERNAL_647f8fd6_4_k_cu_36067a55_291014cuda3std3__45__cpo3endE - _ZN40_INTERNAL_647f8fd6_4_k_cu_36067a55_291014cute7productE)
_ZN40_INTERNAL_647f8fd6_4_k_cu_36067a55_291014cute7productE:
	.zero		1
	.type		_ZN40_INTERNAL_647f8fd6_4_k_cu_36067a55_291014cuda3std3__45__cpo3endE,@object
	.size		_ZN40_INTERNAL_647f8fd6_4_k_cu_36067a55_291014cuda3std3__45__cpo3endE,(_ZN40_INTERNAL_647f8fd6_4_k_cu_36067a55_291014cuda3std3__419piecewise_constructE - _ZN40_INTERNAL_647f8fd6_4_k_cu_36067a55_291014cuda3std3__45__cpo3endE)
_ZN40_INTERNAL_647f8fd6_4_k_cu_36067a55_291014cuda3std3__45__cpo3endE:
	.zero		1
	.type		_ZN40_INTERNAL_647f8fd6_4_k_cu_36067a55_291014cuda3std3__419piecewise_constructE,@object
	.size		_ZN40_INTERNAL_647f8fd6_4_k_cu_36067a55_291014cuda3std3__419piecewise_constructE,(_ZN40_INTERNAL_647f8fd6_4_k_cu_36067a55_291014cuda3std3__45__cpo4cendE - _ZN40_INTERNAL_647f8fd6_4_k_cu_36067a55_291014cuda3std3__419piecewise_constructE)
_ZN40_INTERNAL_647f8fd6_4_k_cu_36067a55_291014cuda3std3__419piecewise_constructE:
	.zero		1
	.type		_ZN40_INTERNAL_647f8fd6_4_k_cu_36067a55_291014cuda3std3__45__cpo4cendE,@object
	.size		_ZN40_INTERNAL_647f8fd6_4_k_cu_36067a55_291014cuda3std3__45__cpo4cendE,(_ZN40_INTERNAL_647f8fd6_4_k_cu_36067a55_291014cuda3std6ranges3__45__cpo4swapE - _ZN40_INTERNAL_647f8fd6_4_k_cu_36067a55_291014cuda3std3__45__cpo4cendE)
_ZN40_INTERNAL_647f8fd6_4_k_cu_36067a55_291014cuda3std3__45__cpo4cendE:
	.zero		1
	.type		_ZN40_INTERNAL_647f8fd6_4_k_cu_36067a55_291014cuda3std6ranges3__45__cpo4swapE,@object
	.size		_ZN40_INTERNAL_647f8fd6_4_k_cu_36067a55_291014cuda3std6ranges3__45__cpo4swapE,(.L_8 - _ZN40_INTERNAL_647f8fd6_4_k_cu_36067a55_291014cuda3std6ranges3__45__cpo4swapE)
_ZN40_INTERNAL_647f8fd6_4_k_cu_36067a55_291014cuda3std6ranges3__45__cpo4swapE:
	.zero		1
.L_8:


//--------------------- .nv.constant0._ZN7cutlass13device_kernelINS_4gemm6kernel13GemmUniversalIN4cute5tupleIJiiiiEEENS1_10collective13CollectiveMmaINS1_34MainloopSm90TmaGmmaWarpSpecializedILi37ENS5_IJNS4_1CILi1EEESB_SB_EEENS1_32KernelTmaWarpSpecializedPingpongEEENS5_IJNSA_ILi64EEENSA_ILi128EEENSA_ILi32EEEEEEaNS5_IJlSB_lEEEaSJ_NS4_8TiledMMAINS4_8MMA_AtomIJNS4_4SM904GMMA27MMA_64x128x32_S32S8S8_SS_TNEEEENS4_6LayoutISC_NS5_IJNSA_ILi0EEESR_SR_EEEEENS5_IJNS4_10UnderscoreESU_SU_EEEEENS4_13SM90_TMA_LOADENS4_14ComposedLayoutINS4_7SwizzleILi1ELi4ELi3EEENS4_18smem_ptr_flag_bitsILi8EEENSQ_INS5_IJNSA_ILi8EEESH_EEENS5_IJSH_SB_EEEEEEEvNS4_8identityESX_S17_vS18_EENS_8epilogue10collective6detail29Sm90TmaWarpSpecializedAdapterINS1B_15DefaultEpilogueIaSJ_SJ_NS1A_6thread17LinearCombinationIaLi1EiiLNS1F_9ScaleType4KindE0ELNS_15FloatRoundStyleE2EaEENS1_15EpilogueDefaultEEEEEvvEEEEvNT_6ParamsE --------------------------
	.section	.nv.constant0._ZN7cutlass13device_kernelINS_4gemm6kernel13GemmUniversalIN4cute5tupleIJiiiiEEENS1_10collective13CollectiveMmaINS1_34MainloopSm90TmaGmmaWarpSpecializedILi37ENS5_IJNS4_1CILi1EEESB_SB_EEENS1_32KernelTmaWarpSpecializedPingpongEEENS5_IJNSA_ILi64EEENSA_ILi128EEENSA_ILi32EEEEEEaNS5_IJlSB_lEEEaSJ_NS4_8TiledMMAINS4_8MMA_AtomIJNS4_4SM904GMMA27MMA_64x128x32_S32S8S8_SS_TNEEEENS4_6LayoutISC_NS5_IJNSA_ILi0EEESR_SR_EEEEENS5_IJNS4_10UnderscoreESU_SU_EEEEENS4_13SM90_TMA_LOADENS4_14ComposedLayoutINS4_7SwizzleILi1ELi4ELi3EEENS4_18smem_ptr_flag_bitsILi8EEENSQ_INS5_IJNSA_ILi8EEESH_EEENS5_IJSH_SB_EEEEEEEvNS4_8identityESX_S17_vS18_EENS_8epilogue10collective6detail29Sm90TmaWarpSpecializedAdapterINS1B_15DefaultEpilogueIaSJ_SJ_NS1A_6thread17LinearCombinationIaLi1EiiLNS1F_9ScaleType4KindE0ELNS_15FloatRoundStyleE2EaEENS1_15EpilogueDefaultEEEEEvvEEEEvNT_6ParamsE,"a",@progbits
	.sectionflags	@""
	.align	4
.nv.constant0._ZN7cutlass13device_kernelINS_4gemm6kernel13GemmUniversalIN4cute5tupleIJiiiiEEENS1_10collective13CollectiveMmaINS1_34MainloopSm90TmaGmmaWarpSpecializedILi37ENS5_IJNS4_1CILi1EEESB_SB_EEENS1_32KernelTmaWarpSpecializedPingpongEEENS5_IJNSA_ILi64EEENSA_ILi128EEENSA_ILi32EEEEEEaNS5_IJlSB_lEEEaSJ_NS4_8TiledMMAINS4_8MMA_AtomIJNS4_4SM904GMMA27MMA_64x128x32_S32S8S8_SS_TNEEEENS4_6LayoutISC_NS5_IJNSA_ILi0EEESR_SR_EEEEENS5_IJNS4_10UnderscoreESU_SU_EEEEENS4_13SM90_TMA_LOADENS4_14ComposedLayoutINS4_7SwizzleILi1ELi4ELi3EEENS4_18smem_ptr_flag_bitsILi8EEENSQ_INS5_IJNSA_ILi8EEESH_EEENS5_IJSH_SB_EEEEEEEvNS4_8identityESX_S17_vS18_EENS_8epilogue10collective6detail29Sm90TmaWarpSpecializedAdapterINS1B_15DefaultEpilogueIaSJ_SJ_NS1A_6thread17LinearCombinationIaLi1EiiLNS1F_9ScaleType4KindE0ELNS_15FloatRoundStyleE2EaEENS1_15EpilogueDefaultEEEEEvvEEEEvNT_6ParamsE:
	.zero		1664


//--------------------- SYMBOLS --------------------------

	.type		.nv.reservedSmem.offset0,@object
	.size		.nv.reservedSmem.offset0,0x4
	.type		__assertfail,@function
